// auto-generated by cutlass_sweep.gemm — config: {"arch": "sm_90", "cluster_m": 1, "cluster_n": 1, "dtype": "fp16", "dtype_b": "fp16", "layout": "nt", "stages": 4, "tile_k": 128, "tile_m": 128, "tile_n": 64}
#include "cutlass/cutlass.h"
#include "cutlass/gemm/collective/collective_builder.hpp"
#include "cutlass/gemm/device/gemm_universal_adapter.h"
#include "cutlass/gemm/kernel/gemm_universal.hpp"
#include "cutlass/epilogue/collective/collective_builder.hpp"

using ElemA = cutlass::half_t;
using ElemB = cutlass::half_t;
using ElemCD = cutlass::half_t;
using Acc  = float;
using TileShape    = cute::Shape<cute::_128, cute::_64, cute::_128>;
using ClusterShape = cute::Shape<cute::_1, cute::_1, cute::_1>;

using CollectiveEpilogue = typename cutlass::epilogue::collective::CollectiveBuilder<
    cutlass::arch::Sm90, cutlass::arch::OpClassTensorOp,
    TileShape, ClusterShape,
    cutlass::epilogue::collective::EpilogueTileAuto,
    Acc, Acc,
    ElemCD, cutlass::layout::RowMajor, 128 / cutlass::sizeof_bits<ElemCD>::value,
    ElemCD, cutlass::layout::RowMajor, 128 / cutlass::sizeof_bits<ElemCD>::value,
    cutlass::epilogue::collective::EpilogueScheduleAuto
  >::CollectiveOp;

using CollectiveMainloop = typename cutlass::gemm::collective::CollectiveBuilder<
    cutlass::arch::Sm90, cutlass::arch::OpClassTensorOp,
    ElemA, cutlass::layout::RowMajor, 128 / cutlass::sizeof_bits<ElemA>::value,
    ElemB, cutlass::layout::ColumnMajor, 128 / cutlass::sizeof_bits<ElemB>::value,
    Acc,
    TileShape, ClusterShape,
    cutlass::gemm::collective::StageCount<4>,
    cutlass::gemm::collective::KernelScheduleAuto
  >::CollectiveOp;

using GemmKernel = cutlass::gemm::kernel::GemmUniversal<
    cute::Shape<int,int,int,int>,
    CollectiveMainloop,
    CollectiveEpilogue
>;
using Gemm = cutlass::gemm::device::GemmUniversalAdapter<GemmKernel>;

// Force the device kernel symbol into the cubin without needing a host main.
auto* _anchor = &cutlass::device_kernel<GemmKernel>;


// ===== COMPILED SASS (sm_90a) =====

	.target	sm_90a

	.elftype	@"ET_EXEC"


//--------------------- .note.nv.tkinfo           --------------------------
	.section	.note.nv.tkinfo,"",@"SHT_NOTE"
	.sectionflags	@"SHF_NOTE_NV_TKINFO"
	.tkinfo
        /*0018*/ 	.word	0x00000002
        /*0030*/ 	.string	""
        /*0030*/ 	.string	"ptxas"
        /*0030*/ 	.string	"Cuda compilation tools, release 13.0, V13.0.88"
        /*0030*/ 	.string	"Build cuda_13.0.r13.0/compiler.36424714_0"
        /*0030*/ 	.string	"-arch sm_90a -m 64 "



//--------------------- .note.nv.cuinfo           --------------------------
	.section	.note.nv.cuinfo,"",@"SHT_NOTE"
	.sectionflags	@"SHF_NOTE_NV_CUINFO"
        /*0018*/ 	.short	0x0002
        /*001a*/ 	.short	0x005a
        /*001c*/ 	.short	0x0082
	.zero		2


//--------------------- .nv.info                  --------------------------
	.section	.nv.info,"",@"SHT_CUDA_INFO"
	.align	4


	//----- nvinfo : EIATTR_REGCOUNT
	.align		4
        /*0000*/ 	.byte	0x04, 0x2f
        /*0002*/ 	.short	(.L_15 - .L_14)
	.align		4
.L_14:
        /*0004*/ 	.word	index@(_ZN7cutlass13device_kernelINS_4gemm6kernel13GemmUniversalIN4cute5tupleIJiiiiEEENS1_10collective13CollectiveMmaINS1_34MainloopSm90TmaGmmaWarpSpecializedILi4ENS5_IJNS4_1CILi1EEESB_SB_EEENS1_35KernelTmaWarpSpecializedCooperativeEEENS5_IJNSA_ILi128EEENSA_ILi64EEESF_EEENS_6half_tENS5_IJlSB_lEEESI_SJ_NS4_8TiledMMAINS4_8MMA_AtomIJNS4_4SM904GMMA25MMA_64x64x16_F32F16F16_SSILNSN_5MajorE0ELSP_0ELNSN_7ScaleInE1ELSQ_1EEEEEENS4_6LayoutINS5_IJNSA_ILi2EEESB_SB_EEENS5_IJSB_NSA_ILi0EEESW_EEEEENS5_IJNS4_10UnderscoreESZ_SZ_EEEEENS4_13SM90_TMA_LOADENS4_14ComposedLayoutINS4_7SwizzleILi3ELi4ELi3EEENS4_18smem_ptr_flag_bitsILi16EEENST_INS5_IJNSA_ILi8EEESG_EEENS5_IJSG_SB_EEEEEEEvNS4_8identityES12_S1C_vS1D_EENS_8epilogue10collective6detail29Sm90TmaWarpSpecializedAdapterINS1G_15DefaultEpilogueISI_SJ_SJ_NS1F_6thread17LinearCombinationISI_Li1EffLNS1K_9ScaleType4KindE0ELNS_15FloatRoundStyleE2ESI_EENS1_15EpilogueDefaultEEEEEvvEEEEvNT_6ParamsE)
        /*0008*/ 	.word	0x000000a8


	//----- nvinfo : EIATTR_FRAME_SIZE
	.align		4
.L_15:
        /*000c*/ 	.byte	0x04, 0x11
        /*000e*/ 	.short	(.L_17 - .L_16)
	.align		4
.L_16:
        /*0010*/ 	.word	index@(_ZN7cutlass13device_kernelINS_4gemm6kernel13GemmUniversalIN4cute5tupleIJiiiiEEENS1_10collective13CollectiveMmaINS1_34MainloopSm90TmaGmmaWarpSpecializedILi4ENS5_IJNS4_1CILi1EEESB_SB_EEENS1_35KernelTmaWarpSpecializedCooperativeEEENS5_IJNSA_ILi128EEENSA_ILi64EEESF_EEENS_6half_tENS5_IJlSB_lEEESI_SJ_NS4_8TiledMMAINS4_8MMA_AtomIJNS4_4SM904GMMA25MMA_64x64x16_F32F16F16_SSILNSN_5MajorE0ELSP_0ELNSN_7ScaleInE1ELSQ_1EEEEEENS4_6LayoutINS5_IJNSA_ILi2EEESB_SB_EEENS5_IJSB_NSA_ILi0EEESW_EEEEENS5_IJNS4_10UnderscoreESZ_SZ_EEEEENS4_13SM90_TMA_LOADENS4_14ComposedLayoutINS4_7SwizzleILi3ELi4ELi3EEENS4_18smem_ptr_flag_bitsILi16EEENST_INS5_IJNSA_ILi8EEESG_EEENS5_IJSG_SB_EEEEEEEvNS4_8identityES12_S1C_vS1D_EENS_8epilogue10collective6detail29Sm90TmaWarpSpecializedAdapterINS1G_15DefaultEpilogueISI_SJ_SJ_NS1F_6thread17LinearCombinationISI_Li1EffLNS1K_9ScaleType4KindE0ELNS_15FloatRoundStyleE2ESI_EENS1_15EpilogueDefaultEEEEEvvEEEEvNT_6ParamsE)
        /*0014*/ 	.word	0x00000000


	//----- nvinfo : EIATTR_MIN_STACK_SIZE
	.align		4
.L_17:
        /*0018*/ 	.byte	0x04, 0x12
        /*001a*/ 	.short	(.L_19 - .L_18)
	.align		4
.L_18:
        /*001c*/ 	.word	index@(_ZN7cutlass13device_kernelINS_4gemm6kernel13GemmUniversalIN4cute5tupleIJiiiiEEENS1_10collective13CollectiveMmaINS1_34MainloopSm90TmaGmmaWarpSpecializedILi4ENS5_IJNS4_1CILi1EEESB_SB_EEENS1_35KernelTmaWarpSpecializedCooperativeEEENS5_IJNSA_ILi128EEENSA_ILi64EEESF_EEENS_6half_tENS5_IJlSB_lEEESI_SJ_NS4_8TiledMMAINS4_8MMA_AtomIJNS4_4SM904GMMA25MMA_64x64x16_F32F16F16_SSILNSN_5MajorE0ELSP_0ELNSN_7ScaleInE1ELSQ_1EEEEEENS4_6LayoutINS5_IJNSA_ILi2EEESB_SB_EEENS5_IJSB_NSA_ILi0EEESW_EEEEENS5_IJNS4_10UnderscoreESZ_SZ_EEEEENS4_13SM90_TMA_LOADENS4_14ComposedLayoutINS4_7SwizzleILi3ELi4ELi3EEENS4_18smem_ptr_flag_bitsILi16EEENST_INS5_IJNSA_ILi8EEESG_EEENS5_IJSG_SB_EEEEEEEvNS4_8identityES12_S1C_vS1D_EENS_8epilogue10collective6detail29Sm90TmaWarpSpecializedAdapterINS1G_15DefaultEpilogueISI_SJ_SJ_NS1F_6thread17LinearCombinationISI_Li1EffLNS1K_9ScaleType4KindE0ELNS_15FloatRoundStyleE2ESI_EENS1_15EpilogueDefaultEEEEEvvEEEEvNT_6ParamsE)
        /*0020*/ 	.word	0x00000000
.L_19:


//--------------------- .nv.compat                --------------------------
	.section	.nv.compat,"",@"SHT_CUDA_COMPAT_INFO"
	.align	4
        /*0000*/ 	.byte	0x02, 0x09, 0x01, 0x00, 0x02, 0x02, 0x04, 0x00, 0x02, 0x05, 0x05, 0x00, 0x03, 0x07, 0x01, 0x01
        /*0010*/ 	.byte	0x02, 0x03, 0x01, 0x00, 0x02, 0x06, 0x01, 0x00, 0x04, 0x0b, 0x08, 0x00, 0x00, 0x00, 0x00, 0x00
        /*0020*/ 	.byte	0x00, 0x00, 0x00, 0x00


//--------------------- .nv.info._ZN7cutlass13device_kernelINS_4gemm6kernel13GemmUniversalIN4cute5tupleIJiiiiEEENS1_10collective13CollectiveMmaINS1_34MainloopSm90TmaGmmaWarpSpecializedILi4ENS5_IJNS4_1CILi1EEESB_SB_EEENS1_35KernelTmaWarpSpecializedCooperativeEEENS5_IJNSA_ILi128EEENSA_ILi64EEESF_EEENS_6half_tENS5_IJlSB_lEEESI_SJ_NS4_8TiledMMAINS4_8MMA_AtomIJNS4_4SM904GMMA25MMA_64x64x16_F32F16F16_SSILNSN_5MajorE0ELSP_0ELNSN_7ScaleInE1ELSQ_1EEEEEENS4_6LayoutINS5_IJNSA_ILi2EEESB_SB_EEENS5_IJSB_NSA_ILi0EEESW_EEEEENS5_IJNS4_10UnderscoreESZ_SZ_EEEEENS4_13SM90_TMA_LOADENS4_14ComposedLayoutINS4_7SwizzleILi3ELi4ELi3EEENS4_18smem_ptr_flag_bitsILi16EEENST_INS5_IJNSA_ILi8EEESG_EEENS5_IJSG_SB_EEEEEEEvNS4_8identityES12_S1C_vS1D_EENS_8epilogue10collective6detail29Sm90TmaWarpSpecializedAdapterINS1G_15DefaultEpilogueISI_SJ_SJ_NS1F_6thread17LinearCombinationISI_Li1EffLNS1K_9ScaleType4KindE0ELNS_15FloatRoundStyleE2ESI_EENS1_15EpilogueDefaultEEEEEvvEEEEvNT_6ParamsE --------------------------
	.section	.nv.info._ZN7cutlass13device_kernelINS_4gemm6kernel13GemmUniversalIN4cute5tupleIJiiiiEEENS1_10collective13CollectiveMmaINS1_34MainloopSm90TmaGmmaWarpSpecializedILi4ENS5_IJNS4_1CILi1EEESB_SB_EEENS1_35KernelTmaWarpSpecializedCooperativeEEENS5_IJNSA_ILi128EEENSA_ILi64EEESF_EEENS_6half_tENS5_IJlSB_lEEESI_SJ_NS4_8TiledMMAINS4_8MMA_AtomIJNS4_4SM904GMMA25MMA_64x64x16_F32F16F16_SSILNSN_5MajorE0ELSP_0ELNSN_7ScaleInE1ELSQ_1EEEEEENS4_6LayoutINS5_IJNSA_ILi2EEESB_SB_EEENS5_IJSB_NSA_ILi0EEESW_EEEEENS5_IJNS4_10UnderscoreESZ_SZ_EEEEENS4_13SM90_TMA_LOADENS4_14ComposedLayoutINS4_7SwizzleILi3ELi4ELi3EEENS4_18smem_ptr_flag_bitsILi16EEENST_INS5_IJNSA_ILi8EEESG_EEENS5_IJSG_SB_EEEEEEEvNS4_8identityES12_S1C_vS1D_EENS_8epilogue10collective6detail29Sm90TmaWarpSpecializedAdapterINS1G_15DefaultEpilogueISI_SJ_SJ_NS1F_6thread17LinearCombinationISI_Li1EffLNS1K_9ScaleType4KindE0ELNS_15FloatRoundStyleE2ESI_EENS1_15EpilogueDefaultEEEEEvvEEEEvNT_6ParamsE,"",@"SHT_CUDA_INFO"
	.sectionflags	@""
	.align	4


	//----- nvinfo : EIATTR_CUDA_API_VERSION
	.align		4
        /*0000*/ 	.byte	0x04, 0x37
        /*0002*/ 	.short	(.L_21 - .L_20)
.L_20:
        /*0004*/ 	.word	0x00000082


	//----- nvinfo : EIATTR_KPARAM_INFO
	.align		4
.L_21:
        /*0008*/ 	.byte	0x04, 0x17
        /*000a*/ 	.short	(.L_23 - .L_22)
.L_22:
        /*000c*/ 	.word	0x00000000
        /*0010*/ 	.short	0x0000
        /*0012*/ 	.short	0x0070
        /*0014*/ 	.byte	0x00, 0xf0, 0x01, 0x10


	//----- nvinfo : EIATTR_SPARSE_MMA_MASK
	.align		4
.L_23:
        /*0018*/ 	.byte	0x03, 0x50
        /*001a*/ 	.short	0x0000


	//----- nvinfo : EIATTR_MAXREG_COUNT
	.align		4
        /*001c*/ 	.byte	0x03, 0x1b
        /*001e*/ 	.short	0x00a8


	//----- nvinfo : EIATTR_NUM_BARRIERS
	.align		4
        /*0020*/ 	.byte	0x02, 0x4c
        /*0022*/ 	.byte	0x01
	.zero		1


	//----- nvinfo : EIATTR_EXTERNS
	.align		4
        /*0024*/ 	.byte	0x04, 0x0f
        /*0026*/ 	.short	(.L_25 - .L_24)


	//   ....[0]....
	.align		4
.L_24:
        /*0028*/ 	.word	index@(__assertfail)


	//----- nvinfo : EIATTR_MERCURY_ISA_VERSION
	.align		4
.L_25:
        /*002c*/ 	.byte	0x03, 0x5f
        /*002e*/ 	.short	0x0101


	//----- nvinfo : EIATTR_INT_WARP_WIDE_INSTR_OFFSETS
	.align		4
        /*0030*/ 	.byte	0x04, 0x31
        /*0032*/ 	.short	(.L_27 - .L_26)


	//   ....[0]....
.L_26:
        /*0034*/ 	.word	0x000003b0


	//   ....[1]....
        /*0038*/ 	.word	0x000003c0


	//   ....[2]....
        /*003c*/ 	.word	0x000004e0


	//----- nvinfo : EIATTR_COOP_GROUP_MASK_REGIDS
	.align		4
.L_27:
        /*0040*/ 	.byte	0x04, 0x29
        /*0042*/ 	.short	(.L_29 - .L_28)


	//   ....[0]....
.L_28:
        /*0044*/ 	.word	0xffffffff


	//   ....[1]....
        /*0048*/ 	.word	0xffffffff


	//   ....[2]....
        /*004c*/ 	.word	0xffffffff


	//   ....[3]....
        /*0050*/ 	.word	0xffffffff


	//   ....[4]....
        /*0054*/ 	.word	0xffffffff


	//----- nvinfo : EIATTR_COOP_GROUP_INSTR_OFFSETS
	.align		4
.L_29:
        /*0058*/ 	.byte	0x04, 0x28
        /*005a*/ 	.short	(.L_31 - .L_30)


	//   ....[0]....
.L_30:
        /*005c*/ 	.word	0x00000060


	//   ....[1]....
        /*0060*/ 	.word	0x00000070


	//   ....[2]....
        /*0064*/ 	.word	0x00000130


	//   ....[3]....
        /*0068*/ 	.word	0x000002c0


	//   ....[4]....
        /*006c*/ 	.word	0x000011c0


	//----- nvinfo : EIATTR_REG_RECONFIG
	.align		4
.L_31:
        /*0070*/ 	.byte	0x01, 0x54
	.zero		2


	//----- nvinfo : EIATTR_SYSCALL_OFFSETS
	.align		4
        /*0074*/ 	.byte	0x04, 0x46
        /*0076*/ 	.short	(.L_33 - .L_32)


	//   ....[0]....
.L_32:
        /*0078*/ 	.word	0x000013b0


	//----- nvinfo : EIATTR_MBARRIER_INSTR_OFFSETS
	.align		4
.L_33:
        /*007c*/ 	.byte	0x04, 0x39
        /*007e*/ 	.short	(.L_35 - .L_34)


	//   ....[0]....
.L_34:
        /*0080*/ 	.word	0x00000230
        /*0084*/ 	.word	0x000000ff
        /*0088*/ 	.word	0x00000000
        /*008c*/ 	.short	0x0100
        /*008e*/ 	.byte	0x08
	.zero		1


	//   ....[1]....
        /*0090*/ 	.word	0x00000240
        /*0094*/ 	.word	0x000000ff
        /*0098*/ 	.word	0x00000020
        /*009c*/ 	.short	0x0100
        /*009e*/ 	.byte	0x08
	.zero		1


	//   ....[2]....
        /*00a0*/ 	.word	0x00000250
        /*00a4*/ 	.word	0x000000ff
        /*00a8*/ 	.word	0x00000008
        /*00ac*/ 	.short	0x0100
        /*00ae*/ 	.byte	0x08
	.zero		1


	//   ....[3]....
        /*00b0*/ 	.word	0x00000260
        /*00b4*/ 	.word	0x000000ff
        /*00b8*/ 	.word	0x00000028
        /*00bc*/ 	.short	0x0100
        /*00be*/ 	.byte	0x08
	.zero		1


	//   ....[4]....
        /*00c0*/ 	.word	0x00000270
        /*00c4*/ 	.word	0x000000ff
        /*00c8*/ 	.word	0x00000010
        /*00cc*/ 	.short	0x0100
        /*00ce*/ 	.byte	0x08
	.zero		1


	//   ....[5]....
        /*00d0*/ 	.word	0x00000280
        /*00d4*/ 	.word	0x000000ff
        /*00d8*/ 	.word	0x00000030
        /*00dc*/ 	.short	0x0100
        /*00de*/ 	.byte	0x08
	.zero		1


	//   ....[6]....
        /*00e0*/ 	.word	0x00000290
        /*00e4*/ 	.word	0x000000ff
        /*00e8*/ 	.word	0x00000018
        /*00ec*/ 	.short	0x0100
        /*00ee*/ 	.byte	0x08
	.zero		1


	//   ....[7]....
        /*00f0*/ 	.word	0x000002a0
        /*00f4*/ 	.word	0x000000ff
        /*00f8*/ 	.word	0x00000038
        /*00fc*/ 	.short	0x0100
        /*00fe*/ 	.byte	0x08
	.zero		1


	//   ....[8]....
        /*0100*/ 	.word	0x00000560
        /*0104*/ 	.word	0x000000ff
        /*0108*/ 	.word	0x00000050
        /*010c*/ 	.short	0x0100
        /*010e*/ 	.byte	0x08
	.zero		1


	//   ....[9]....
        /*0110*/ 	.word	0x000005c0
        /*0114*/ 	.word	0x000000ff
        /*0118*/ 	.word	0x00000058
        /*011c*/ 	.short	0x0100
        /*011e*/ 	.byte	0x08
	.zero		1


	//   ....[10]....
        /*0120*/ 	.word	0x00001430
        /*0124*/ 	.word	0x00000003
        /*0128*/ 	.word	0x00000000
        /*012c*/ 	.short	0x010a
        /*012e*/ 	.byte	0x3f
	.zero		1


	//   ....[11]....
        /*0130*/ 	.word	0x00001490
        /*0134*/ 	.word	0x00000003
        /*0138*/ 	.word	0x00000000
        /*013c*/ 	.short	0x010a
        /*013e*/ 	.byte	0x3f
	.zero		1


	//   ....[12]....
        /*0140*/ 	.word	0x000019a0
        /*0144*/ 	.word	0x000000ff
        /*0148*/ 	.word	0x00000000
        /*014c*/ 	.short	0x010a
        /*014e*/ 	.byte	0x08
	.zero		1


	//   ....[13]....
        /*0150*/ 	.word	0x000019e0
        /*0154*/ 	.word	0x000000ff
        /*0158*/ 	.word	0x00000000
        /*015c*/ 	.short	0x010a
        /*015e*/ 	.byte	0x08
	.zero		1


	//   ....[14]....
        /*0160*/ 	.word	0x00001e00
        /*0164*/ 	.word	0x000000ff
        /*0168*/ 	.word	0x00000000
        /*016c*/ 	.short	0x0101
        /*016e*/ 	.byte	0x07
	.zero		1


	//   ....[15]....
        /*0170*/ 	.word	0x00001fc0
        /*0174*/ 	.word	0x000000ff
        /*0178*/ 	.word	0x00000000
        /*017c*/ 	.short	0x0101
        /*017e*/ 	.byte	0x04
	.zero		1


	//   ....[16]....
        /*0180*/ 	.word	0x00005370
        /*0184*/ 	.word	0x0000000e
        /*0188*/ 	.word	0x00000020
        /*018c*/ 	.short	0x010a
        /*018e*/ 	.byte	0x3f
	.zero		1


	//   ....[17]....
        /*0190*/ 	.word	0x000057f0
        /*0194*/ 	.word	0x00000005
        /*0198*/ 	.word	0x00000058
        /*019c*/ 	.short	0x0101
        /*019e*/ 	.byte	0x3f
	.zero		1


	//   ....[18]....
        /*01a0*/ 	.word	0x00005f00
        /*01a4*/ 	.word	0x00000007
        /*01a8*/ 	.word	0x00000000
        /*01ac*/ 	.short	0x010a
        /*01ae*/ 	.byte	0x3f
	.zero		1


	//   ....[19]....
        /*01b0*/ 	.word	0x00005f80
        /*01b4*/ 	.word	0x00000008
        /*01b8*/ 	.word	0x00000000
        /*01bc*/ 	.short	0x010a
        /*01be*/ 	.byte	0x3f
	.zero		1


	//   ....[20]....
        /*01c0*/ 	.word	0x00006010
        /*01c4*/ 	.word	0x0000000b
        /*01c8*/ 	.word	0x00000000
        /*01cc*/ 	.short	0x010a
        /*01ce*/ 	.byte	0x3f
	.zero		1


	//   ....[21]....
        /*01d0*/ 	.word	0x000060a0
        /*01d4*/ 	.word	0x00000003
        /*01d8*/ 	.word	0x00000000
        /*01dc*/ 	.short	0x010a
        /*01de*/ 	.byte	0x3f
	.zero		1


	//   ....[22]....
        /*01e0*/ 	.word	0x00006100
        /*01e4*/ 	.word	0x00000003
        /*01e8*/ 	.word	0x00000000
        /*01ec*/ 	.short	0x010a
        /*01ee*/ 	.byte	0x3f
	.zero		1


	//   ....[23]....
        /*01f0*/ 	.word	0x00006160
        /*01f4*/ 	.word	0x00000004
        /*01f8*/ 	.word	0x00000000
        /*01fc*/ 	.short	0x010a
        /*01fe*/ 	.byte	0x3f
	.zero		1


	//   ....[24]....
        /*0200*/ 	.word	0x00006230
        /*0204*/ 	.word	0x0000000e
        /*0208*/ 	.word	0x00000020
        /*020c*/ 	.short	0x010a
        /*020e*/ 	.byte	0x3f
	.zero		1


	//   ....[25]....
        /*0210*/ 	.word	0x00006300
        /*0214*/ 	.word	0x00000007
        /*0218*/ 	.word	0x00000000
        /*021c*/ 	.short	0x010a
        /*021e*/ 	.byte	0x3f
	.zero		1


	//   ....[26]....
        /*0220*/ 	.word	0x00006350
        /*0224*/ 	.word	0x00000008
        /*0228*/ 	.word	0x00000000
        /*022c*/ 	.short	0x010a
        /*022e*/ 	.byte	0x3f
	.zero		1


	//   ....[27]....
        /*0230*/ 	.word	0x000063a0
        /*0234*/ 	.word	0x0000000b
        /*0238*/ 	.word	0x00000000
        /*023c*/ 	.short	0x010a
        /*023e*/ 	.byte	0x3f
	.zero		1


	//----- nvinfo : EIATTR_NUM_MBARRIERS
	.align		4
.L_35:
        /*0240*/ 	.byte	0x03, 0x38
        /*0242*/ 	.short	0x000a


	//----- nvinfo : EIATTR_EXIT_INSTR_OFFSETS
	.align		4
        /*0244*/ 	.byte	0x04, 0x1c
        /*0246*/ 	.short	(.L_37 - .L_36)


	//   ....[0]....
.L_36:
        /*0248*/ 	.word	0x00000660


	//   ....[1]....
        /*024c*/ 	.word	0x00000f20


	//   ....[2]....
        /*0250*/ 	.word	0x00004a50


	//   ....[3]....
        /*0254*/ 	.word	0x00005080


	//   ....[4]....
        /*0258*/ 	.word	0x000060f0


	//----- nvinfo : EIATTR_MAX_THREADS
	.align		4
.L_37:
        /*025c*/ 	.byte	0x04, 0x05
        /*025e*/ 	.short	(.L_39 - .L_38)
.L_38:
        /*0260*/ 	.word	0x00000180
        /*0264*/ 	.word	0x00000001
        /*0268*/ 	.word	0x00000001


	//----- nvinfo : EIATTR_CRS_STACK_SIZE
	.align		4
.L_39:
        /*026c*/ 	.byte	0x04, 0x1e
        /*026e*/ 	.short	(.L_41 - .L_40)
.L_40:
        /*0270*/ 	.word	0x00000000


	//----- nvinfo : EIATTR_CBANK_PARAM_SIZE
	.align		4
.L_41:
        /*0274*/ 	.byte	0x03, 0x19
        /*0276*/ 	.short	0x0470


	//----- nvinfo : EIATTR_PARAM_CBANK
	.align		4
        /*0278*/ 	.byte	0x04, 0x0a
        /*027a*/ 	.short	(.L_43 - .L_42)
	.align		4
.L_42:
        /*027c*/ 	.word	index@(.nv.constant0._ZN7cutlass13device_kernelINS_4gemm6kernel13GemmUniversalIN4cute5tupleIJiiiiEEENS1_10collective13CollectiveMmaINS1_34MainloopSm90TmaGmmaWarpSpecializedILi4ENS5_IJNS4_1CILi1EEESB_SB_EEENS1_35KernelTmaWarpSpecializedCooperativeEEENS5_IJNSA_ILi128EEENSA_ILi64EEESF_EEENS_6half_tENS5_IJlSB_lEEESI_SJ_NS4_8TiledMMAINS4_8MMA_AtomIJNS4_4SM904GMMA25MMA_64x64x16_F32F16F16_SSILNSN_5MajorE0ELSP_0ELNSN_7ScaleInE1ELSQ_1EEEEEENS4_6LayoutINS5_IJNSA_ILi2EEESB_SB_EEENS5_IJSB_NSA_ILi0EEESW_EEEEENS5_IJNS4_10UnderscoreESZ_SZ_EEEEENS4_13SM90_TMA_LOADENS4_14ComposedLayoutINS4_7SwizzleILi3ELi4ELi3EEENS4_18smem_ptr_flag_bitsILi16EEENST_INS5_IJNSA_ILi8EEESG_EEENS5_IJSG_SB_EEEEEEEvNS4_8identityES12_S1C_vS1D_EENS_8epilogue10collective6detail29Sm90TmaWarpSpecializedAdapterINS1G_15DefaultEpilogueISI_SJ_SJ_NS1F_6thread17LinearCombinationISI_Li1EffLNS1K_9ScaleType4KindE0ELNS_15FloatRoundStyleE2ESI_EENS1_15EpilogueDefaultEEEEEvvEEEEvNT_6ParamsE)
        /*0280*/ 	.short	0x0210
        /*0282*/ 	.short	0x0470


	//----- nvinfo : EIATTR_SW_WAR
	.align		4
.L_43:
        /*0284*/ 	.byte	0x04, 0x36
        /*0286*/ 	.short	(.L_45 - .L_44)
.L_44:
        /*0288*/ 	.word	0x00000008
.L_45:


//--------------------- .nv.callgraph             --------------------------
	.section	.nv.callgraph,"",@"SHT_CUDA_CALLGRAPH"
	.align	4
	.sectionentsize	8
	.align		4
        /*0000*/ 	.word	0x00000000
	.align		4
        /*0004*/ 	.word	0xffffffff
	.align		4
        /*0008*/ 	.word	index@(_ZN7cutlass13device_kernelINS_4gemm6kernel13GemmUniversalIN4cute5tupleIJiiiiEEENS1_10collective13CollectiveMmaINS1_34MainloopSm90TmaGmmaWarpSpecializedILi4ENS5_IJNS4_1CILi1EEESB_SB_EEENS1_35KernelTmaWarpSpecializedCooperativeEEENS5_IJNSA_ILi128EEENSA_ILi64EEESF_EEENS_6half_tENS5_IJlSB_lEEESI_SJ_NS4_8TiledMMAINS4_8MMA_AtomIJNS4_4SM904GMMA25MMA_64x64x16_F32F16F16_SSILNSN_5MajorE0ELSP_0ELNSN_7ScaleInE1ELSQ_1EEEEEENS4_6LayoutINS5_IJNSA_ILi2EEESB_SB_EEENS5_IJSB_NSA_ILi0EEESW_EEEEENS5_IJNS4_10UnderscoreESZ_SZ_EEEEENS4_13SM90_TMA_LOADENS4_14ComposedLayoutINS4_7SwizzleILi3ELi4ELi3EEENS4_18smem_ptr_flag_bitsILi16EEENST_INS5_IJNSA_ILi8EEESG_EEENS5_IJSG_SB_EEEEEEEvNS4_8identityES12_S1C_vS1D_EENS_8epilogue10collective6detail29Sm90TmaWarpSpecializedAdapterINS1G_15DefaultEpilogueISI_SJ_SJ_NS1F_6thread17LinearCombinationISI_Li1EffLNS1K_9ScaleType4KindE0ELNS_15FloatRoundStyleE2ESI_EENS1_15EpilogueDefaultEEEEEvvEEEEvNT_6ParamsE)
	.align		4
        /*000c*/ 	.word	index@(__assertfail)
	.align		4
        /*0010*/ 	.word	0x00000000
	.align		4
        /*0014*/ 	.word	0xfffffffe
	.align		4
        /*0018*/ 	.word	0x00000000
	.align		4
        /*001c*/ 	.word	0xfffffffd
	.align		4
        /*0020*/ 	.word	0x00000000
	.align		4
        /*0024*/ 	.word	0xfffffffc


//--------------------- .nv.constant4             --------------------------
	.section	.nv.constant4,"a",@progbits
	.align	8
	.align		8
.nv.constant4:
        /*0000*/ 	.dword	__assertfail
	.align		8
        /*0008*/ 	.dword	__unnamed_1
	.align		8
        /*0010*/ 	.dword	_ZN40_INTERNAL_6e0d4c2f_4_k_cu_1a383e0a_164284cuda3std3__45__cpo5beginE
	.align		8
        /*0018*/ 	.dword	_ZN40_INTERNAL_6e0d4c2f_4_k_cu_1a383e0a_164284cuda3std3__45__cpo3endE
	.align		8
        /*0020*/ 	.dword	_ZN40_INTERNAL_6e0d4c2f_4_k_cu_1a383e0a_164284cuda3std3__45__cpo6cbeginE
	.align		8
        /*0028*/ 	.dword	_ZN40_INTERNAL_6e0d4c2f_4_k_cu_1a383e0a_164284cuda3std3__45__cpo4cendE
	.align		8
        /*0030*/ 	.dword	_ZN40_INTERNAL_6e0d4c2f_4_k_cu_1a383e0a_164284cuda3std3__442_GLOBAL__N__6e0d4c2f_4_k_cu_1a383e0a_164286ignoreE
	.align		8
        /*0038*/ 	.dword	_ZN40_INTERNAL_6e0d4c2f_4_k_cu_1a383e0a_164284cuda3std3__419piecewise_constructE
	.align		8
        /*0040*/ 	.dword	_ZN40_INTERNAL_6e0d4c2f_4_k_cu_1a383e0a_164284cuda3std3__48in_placeE
	.align		8
        /*0048*/ 	.dword	_ZN40_INTERNAL_6e0d4c2f_4_k_cu_1a383e0a_164284cuda3std6ranges3__45__cpo4swapE
	.align		8
        /*0050*/ 	.dword	_ZN40_INTERNAL_6e0d4c2f_4_k_cu_1a383e0a_164284cuda3std6ranges3__45__cpo9iter_moveE
	.align		8
        /*0058*/ 	.dword	_ZN40_INTERNAL_6e0d4c2f_4_k_cu_1a383e0a_164284cute7productE
	.align		8
        /*0060*/ 	.dword	_ZN40_INTERNAL_6e0d4c2f_4_k_cu_1a383e0a_164284cute1_E
	.align		8
        /*0068*/ 	.dword	$str$22
	.align		8
        /*0070*/ 	.dword	$str$23


//--------------------- .text._ZN7cutlass13device_kernelINS_4gemm6kernel13GemmUniversalIN4cute5tupleIJiiiiEEENS1_10collective13CollectiveMmaINS1_34MainloopSm90TmaGmmaWarpSpecializedILi4ENS5_IJNS4_1CILi1EEESB_SB_EEENS1_35KernelTmaWarpSpecializedCooperativeEEENS5_IJNSA_ILi128EEENSA_ILi64EEESF_EEENS_6half_tENS5_IJlSB_lEEESI_SJ_NS4_8TiledMMAINS4_8MMA_AtomIJNS4_4SM904GMMA25MMA_64x64x16_F32F16F16_SSILNSN_5MajorE0ELSP_0ELNSN_7ScaleInE1ELSQ_1EEEEEENS4_6LayoutINS5_IJNSA_ILi2EEESB_SB_EEENS5_IJSB_NSA_ILi0EEESW_EEEEENS5_IJNS4_10UnderscoreESZ_SZ_EEEEENS4_13SM90_TMA_LOADENS4_14ComposedLayoutINS4_7SwizzleILi3ELi4ELi3EEENS4_18smem_ptr_flag_bitsILi16EEENST_INS5_IJNSA_ILi8EEESG_EEENS5_IJSG_SB_EEEEEEEvNS4_8identityES12_S1C_vS1D_EENS_8epilogue10collective6detail29Sm90TmaWarpSpecializedAdapterINS1G_15DefaultEpilogueISI_SJ_SJ_NS1F_6thread17LinearCombinationISI_Li1EffLNS1K_9ScaleType4KindE0ELNS_15FloatRoundStyleE2ESI_EENS1_15EpilogueDefaultEEEEEvvEEEEvNT_6ParamsE --------------------------
	.section	.text._ZN7cutlass13device_kernelINS_4gemm6kernel13GemmUniversalIN4cute5tupleIJiiiiEEENS1_10collective13CollectiveMmaINS1_34MainloopSm90TmaGmmaWarpSpecializedILi4ENS5_IJNS4_1CILi1EEESB_SB_EEENS1_35KernelTmaWarpSpecializedCooperativeEEENS5_IJNSA_ILi128EEENSA_ILi64EEESF_EEENS_6half_tENS5_IJlSB_lEEESI_SJ_NS4_8TiledMMAINS4_8MMA_AtomIJNS4_4SM904GMMA25MMA_64x64x16_F32F16F16_SSILNSN_5MajorE0ELSP_0ELNSN_7ScaleInE1ELSQ_1EEEEEENS4_6LayoutINS5_IJNSA_ILi2EEESB_SB_EEENS5_IJSB_NSA_ILi0EEESW_EEEEENS5_IJNS4_10UnderscoreESZ_SZ_EEEEENS4_13SM90_TMA_LOADENS4_14ComposedLayoutINS4_7SwizzleILi3ELi4ELi3EEENS4_18smem_ptr_flag_bitsILi16EEENST_INS5_IJNSA_ILi8EEESG_EEENS5_IJSG_SB_EEEEEEEvNS4_8identityES12_S1C_vS1D_EENS_8epilogue10collective6detail29Sm90TmaWarpSpecializedAdapterINS1G_15DefaultEpilogueISI_SJ_SJ_NS1F_6thread17LinearCombinationISI_Li1EffLNS1K_9ScaleType4KindE0ELNS_15FloatRoundStyleE2ESI_EENS1_15EpilogueDefaultEEEEEvvEEEEvNT_6ParamsE,"ax",@progbits
	.align	128
.text._ZN7cutlass13device_kernelINS_4gemm6kernel13GemmUniversalIN4cute5tupleIJiiiiEEENS1_10collective13CollectiveMmaINS1_34MainloopSm90TmaGmmaWarpSpecializedILi4ENS5_IJNS4_1CILi1EEESB_SB_EEENS1_35KernelTmaWarpSpecializedCooperativeEEENS5_IJNSA_ILi128EEENSA_ILi64EEESF_EEENS_6half_tENS5_IJlSB_lEEESI_SJ_NS4_8TiledMMAINS4_8MMA_AtomIJNS4_4SM904GMMA25MMA_64x64x16_F32F16F16_SSILNSN_5MajorE0ELSP_0ELNSN_7ScaleInE1ELSQ_1EEEEEENS4_6LayoutINS5_IJNSA_ILi2EEESB_SB_EEENS5_IJSB_NSA_ILi0EEESW_EEEEENS5_IJNS4_10UnderscoreESZ_SZ_EEEEENS4_13SM90_TMA_LOADENS4_14ComposedLayoutINS4_7SwizzleILi3ELi4ELi3EEENS4_18smem_ptr_flag_bitsILi16EEENST_INS5_IJNSA_ILi8EEESG_EEENS5_IJSG_SB_EEEEEEEvNS4_8identityES12_S1C_vS1D_EENS_8epilogue10collective6detail29Sm90TmaWarpSpecializedAdapterINS1G_15DefaultEpilogueISI_SJ_SJ_NS1F_6thread17LinearCombinationISI_Li1EffLNS1K_9ScaleType4KindE0ELNS_15FloatRoundStyleE2ESI_EENS1_15EpilogueDefaultEEEEEvvEEEEvNT_6ParamsE:
        .type           _ZN7cutlass13device_kernelINS_4gemm6kernel13GemmUniversalIN4cute5tupleIJiiiiEEENS1_10collective13CollectiveMmaINS1_34MainloopSm90TmaGmmaWarpSpecializedILi4ENS5_IJNS4_1CILi1EEESB_SB_EEENS1_35KernelTmaWarpSpecializedCooperativeEEENS5_IJNSA_ILi128EEENSA_ILi64EEESF_EEENS_6half_tENS5_IJlSB_lEEESI_SJ_NS4_8TiledMMAINS4_8MMA_AtomIJNS4_4SM904GMMA25MMA_64x64x16_F32F16F16_SSILNSN_5MajorE0ELSP_0ELNSN_7ScaleInE1ELSQ_1EEEEEENS4_6LayoutINS5_IJNSA_ILi2EEESB_SB_EEENS5_IJSB_NSA_ILi0EEESW_EEEEENS5_IJNS4_10UnderscoreESZ_SZ_EEEEENS4_13SM90_TMA_LOADENS4_14ComposedLayoutINS4_7SwizzleILi3ELi4ELi3EEENS4_18smem_ptr_flag_bitsILi16EEENST_INS5_IJNSA_ILi8EEESG_EEENS5_IJSG_SB_EEEEEEEvNS4_8identityES12_S1C_vS1D_EENS_8epilogue10collective6detail29Sm90TmaWarpSpecializedAdapterINS1G_15DefaultEpilogueISI_SJ_SJ_NS1F_6thread17LinearCombinationISI_Li1EffLNS1K_9ScaleType4KindE0ELNS_15FloatRoundStyleE2ESI_EENS1_15EpilogueDefaultEEEEEvvEEEEvNT_6ParamsE,@function
        .size           _ZN7cutlass13device_kernelINS_4gemm6kernel13GemmUniversalIN4cute5tupleIJiiiiEEENS1_10collective13CollectiveMmaINS1_34MainloopSm90TmaGmmaWarpSpecializedILi4ENS5_IJNS4_1CILi1EEESB_SB_EEENS1_35KernelTmaWarpSpecializedCooperativeEEENS5_IJNSA_ILi128EEENSA_ILi64EEESF_EEENS_6half_tENS5_IJlSB_lEEESI_SJ_NS4_8TiledMMAINS4_8MMA_AtomIJNS4_4SM904GMMA25MMA_64x64x16_F32F16F16_SSILNSN_5MajorE0ELSP_0ELNSN_7ScaleInE1ELSQ_1EEEEEENS4_6LayoutINS5_IJNSA_ILi2EEESB_SB_EEENS5_IJSB_NSA_ILi0EEESW_EEEEENS5_IJNS4_10UnderscoreESZ_SZ_EEEEENS4_13SM90_TMA_LOADENS4_14ComposedLayoutINS4_7SwizzleILi3ELi4ELi3EEENS4_18smem_ptr_flag_bitsILi16EEENST_INS5_IJNSA_ILi8EEESG_EEENS5_IJSG_SB_EEEEEEEvNS4_8identityES12_S1C_vS1D_EENS_8epilogue10collective6detail29Sm90TmaWarpSpecializedAdapterINS1G_15DefaultEpilogueISI_SJ_SJ_NS1F_6thread17LinearCombinationISI_Li1EffLNS1K_9ScaleType4KindE0ELNS_15FloatRoundStyleE2ESI_EENS1_15EpilogueDefaultEEEEEvvEEEEvNT_6ParamsE,(.L_x_130 - _ZN7cutlass13device_kernelINS_4gemm6kernel13GemmUniversalIN4cute5tupleIJiiiiEEENS1_10collective13CollectiveMmaINS1_34MainloopSm90TmaGmmaWarpSpecializedILi4ENS5_IJNS4_1CILi1EEESB_SB_EEENS1_35KernelTmaWarpSpecializedCooperativeEEENS5_IJNSA_ILi128EEENSA_ILi64EEESF_EEENS_6half_tENS5_IJlSB_lEEESI_SJ_NS4_8TiledMMAINS4_8MMA_AtomIJNS4_4SM904GMMA25MMA_64x64x16_F32F16F16_SSILNSN_5MajorE0ELSP_0ELNSN_7ScaleInE1ELSQ_1EEEEEENS4_6LayoutINS5_IJNSA_ILi2EEESB_SB_EEENS5_IJSB_NSA_ILi0EEESW_EEEEENS5_IJNS4_10UnderscoreESZ_SZ_EEEEENS4_13SM90_TMA_LOADENS4_14ComposedLayoutINS4_7SwizzleILi3ELi4ELi3EEENS4_18smem_ptr_flag_bitsILi16EEENST_INS5_IJNSA_ILi8EEESG_EEENS5_IJSG_SB_EEEEEEEvNS4_8identityES12_S1C_vS1D_EENS_8epilogue10collective6detail29Sm90TmaWarpSpecializedAdapterINS1G_15DefaultEpilogueISI_SJ_SJ_NS1F_6thread17LinearCombinationISI_Li1EffLNS1K_9ScaleType4KindE0ELNS_15FloatRoundStyleE2ESI_EENS1_15EpilogueDefaultEEEEEvvEEEEvNT_6ParamsE)
        .other          _ZN7cutlass13device_kernelINS_4gemm6kernel13GemmUniversalIN4cute5tupleIJiiiiEEENS1_10collective13CollectiveMmaINS1_34MainloopSm90TmaGmmaWarpSpecializedILi4ENS5_IJNS4_1CILi1EEESB_SB_EEENS1_35KernelTmaWarpSpecializedCooperativeEEENS5_IJNSA_ILi128EEENSA_ILi64EEESF_EEENS_6half_tENS5_IJlSB_lEEESI_SJ_NS4_8TiledMMAINS4_8MMA_AtomIJNS4_4SM904GMMA25MMA_64x64x16_F32F16F16_SSILNSN_5MajorE0ELSP_0ELNSN_7ScaleInE1ELSQ_1EEEEEENS4_6LayoutINS5_IJNSA_ILi2EEESB_SB_EEENS5_IJSB_NSA_ILi0EEESW_EEEEENS5_IJNS4_10UnderscoreESZ_SZ_EEEEENS4_13SM90_TMA_LOADENS4_14ComposedLayoutINS4_7SwizzleILi3ELi4ELi3EEENS4_18smem_ptr_flag_bitsILi16EEENST_INS5_IJNSA_ILi8EEESG_EEENS5_IJSG_SB_EEEEEEEvNS4_8identityES12_S1C_vS1D_EENS_8epilogue10collective6detail29Sm90TmaWarpSpecializedAdapterINS1G_15DefaultEpilogueISI_SJ_SJ_NS1F_6thread17LinearCombinationISI_Li1EffLNS1K_9ScaleType4KindE0ELNS_15FloatRoundStyleE2ESI_EENS1_15EpilogueDefaultEEEEEvvEEEEvNT_6ParamsE,@"STO_CUDA_ENTRY STV_DEFAULT"
_ZN7cutlass13device_kernelINS_4gemm6kernel13GemmUniversalIN4cute5tupleIJiiiiEEENS1_10collective13CollectiveMmaINS1_34MainloopSm90TmaGmmaWarpSpecializedILi4ENS5_IJNS4_1CILi1EEESB_SB_EEENS1_35KernelTmaWarpSpecializedCooperativeEEENS5_IJNSA_ILi128EEENSA_ILi64EEESF_EEENS_6half_tENS5_IJlSB_lEEESI_SJ_NS4_8TiledMMAINS4_8MMA_AtomIJNS4_4SM904GMMA25MMA_64x64x16_F32F16F16_SSILNSN_5MajorE0ELSP_0ELNSN_7ScaleInE1ELSQ_1EEEEEENS4_6LayoutINS5_IJNSA_ILi2EEESB_SB_EEENS5_IJSB_NSA_ILi0EEESW_EEEEENS5_IJNS4_10UnderscoreESZ_SZ_EEEEENS4_13SM90_TMA_LOADENS4_14ComposedLayoutINS4_7SwizzleILi3ELi4ELi3EEENS4_18smem_ptr_flag_bitsILi16EEENST_INS5_IJNSA_ILi8EEESG_EEENS5_IJSG_SB_EEEEEEEvNS4_8identityES12_S1C_vS1D_EENS_8epilogue10collective6detail29Sm90TmaWarpSpecializedAdapterINS1G_15DefaultEpilogueISI_SJ_SJ_NS1F_6thread17LinearCombinationISI_Li1EffLNS1K_9ScaleType4KindE0ELNS_15FloatRoundStyleE2ESI_EENS1_15EpilogueDefaultEEEEEvvEEEEvNT_6ParamsE:
[----:B------:R-:W0:Y:S01]  /*0000*/  LDC R1, c[0x0][0x28] ;  /* 0x00000a00ff017b82 */ /* 0x000e220000000800 */
[----:B------:R-:W1:Y:S01]  /*0010*/  S2R R4, SR_TID.X ;  /* 0x0000000000047919 */ /* 0x000e620000002100 */
[----:B------:R-:W-:Y:S01]  /*0020*/  ELECT P0, URZ, PT ;  /* 0x00000000003f782f */ /* 0x000fe20003800000 */
[----:B------:R-:W-:Y:S01]  /*0030*/  BSSY B0, `(.L_x_0) ;  /* 0x000000f000007945 */ /* 0x000fe20003800000 */
[--C-:B-1----:R-:W-:Y:S02]  /*0040*/  SHF.R.U32.HI R0, RZ, 0x5, R4.reuse ;  /* 0x00000005ff007819 */ /* 0x102fe40000011604 */
[----:B------:R-:W-:-:S03]  /*0050*/  SHF.R.U32.HI R14, RZ, 0x7, R4 ;  /* 0x00000007ff0e7819 */ /* 0x000fc60000011604 */
[----:B------:R-:W1:Y:S04]  /*0060*/  SHFL.IDX PT, R5, R0, RZ, 0x1f ;  /* 0x00001fff00057589 */ /* 0x000e6800000e0000 */
[----:B------:R2:W3:Y:S01]  /*0070*/  SHFL.IDX PT, R10, R14, RZ, 0x1f ;  /* 0x00001fff0e0a7589 */ /* 0x0004e200000e0000 */
[----:B-1----:R-:W-:-:S13]  /*0080*/  ISETP.NE.OR P0, PT, R5, RZ, !P0 ;  /* 0x000000ff0500720c */ /* 0x002fda0004705670 */
[----:B0-23--:R-:W-:Y:S05]  /*0090*/  @P0 BRA `(.L_x_1) ;  /* 0x0000000000200947 */ /* 0x00dfea0003800000 */
[----:B------:R-:W-:Y:S02]  /*00a0*/  ULDC.64 UR4, c[0x0][0x198] ;  /* 0x0000660000047ab9 */ /* 0x000fe40000000a00 */
[----:B------:R-:W-:Y:S02]  /*00b0*/  UIADD3 UR6, UP0, UR4, 0xf0, URZ ;  /* 0x000000f004067890 */ /* 0x000fe4000ff1e03f */
[----:B------:R-:W-:Y:S02]  /*00c0*/  UIADD3 UR4, UP1, UR4, 0x1f0, URZ ;  /* 0x000001f004047890 */ /* 0x000fe4000ff3e03f */
[----:B------:R-:W-:Y:S02]  /*00d0*/  UIADD3.X UR7, URZ, UR5, URZ, UP0, !UPT ;  /* 0x000000053f077290 */ /* 0x000fe400087fe43f */
[----:B------:R-:W-:-:S07]  /*00e0*/  UIADD3.X UR5, URZ, UR5, URZ, UP1, !UPT ;  /* 0x000000053f057290 */ /* 0x000fce0008ffe43f */
[----:B------:R0:W-:Y:S02]  /*00f0*/  UTMACCTL.PF [UR6] ;  /* 0x00000000060079b9 */ /* 0x0001e40008040000 */
[----:B------:R0:W-:Y:S02]  /*0100*/  UTMACCTL.PF [UR4] ;  /* 0x00000000040079b9 */ /* 0x0001e40008040000 */
[----:B0-----:R-:W-:Y:S01]  /*0110*/  NOP ;  /* 0x0000000000007918 */ /* 0x001fe20000000000 */
.L_x_1:
[----:B------:R-:W-:Y:S05]  /*0120*/  BSYNC B0 ;  /* 0x0000000000007941 */ /* 0x000fea0003800000 */
.L_x_0:
[----:B------:R-:W0:Y:S02]  /*0130*/  SHFL.IDX PT, R2, R0, RZ, 0x1f ;  /* 0x00001fff00027589 */ /* 0x000e2400000e0000 */
[----:B0-----:R-:W-:-:S13]  /*0140*/  ISETP.NE.AND P0, PT, R2, RZ, PT ;  /* 0x000000ff0200720c */ /* 0x001fda0003f05270 */
[----:B------:R-:W-:Y:S05]  /*0150*/  @P0 BRA `(.L_x_2) ;  /* 0x0000000000580947 */ /* 0x000fea0003800000 */
[----:B------:R-:W0:Y:S01]  /*0160*/  S2UR UR8, SR_CgaCtaId ;  /* 0x00000000000879c3 */ /* 0x000e220000008800 */
[----:B------:R-:W-:Y:S01]  /*0170*/  UMOV UR4, 0x400 ;  /* 0x0000040000047882 */ /* 0x000fe20000000000 */
[----:B------:R-:W-:Y:S01]  /*0180*/  UMOV UR5, 0x1 ;  /* 0x0000000100057882 */ /* 0x000fe20000000000 */
[----:B------:R-:W-:Y:S01]  /*0190*/  UMOV UR6, 0x100 ;  /* 0x0000010000067882 */ /* 0x000fe20000000000 */
[----:B------:R-:W-:Y:S01]  /*01a0*/  ELECT P0, URZ, PT ;  /* 0x00000000003f782f */ /* 0x000fe20003800000 */
[----:B------:R-:W-:-:S04]  /*01b0*/  UIADD3 UR6, -UR6, 0x100000, URZ ;  /* 0x0010000006067890 */ /* 0x000fc8000fffe13f */
[----:B------:R-:W-:Y:S02]  /*01c0*/  USHF.L.U32 UR7, UR6, 0xb, URZ ;  /* 0x0000000b06077899 */ /* 0x000fe4000800063f */
[----:B------:R-:W-:Y:S02]  /*01d0*/  USHF.L.U32 UR6, UR6, 0x1, URZ ;  /* 0x0000000106067899 */ /* 0x000fe4000800063f */
[----:B0-----:R-:W-:Y:S02]  /*01e0*/  ULEA UR8, UR8, UR4, 0x18 ;  /* 0x0000000408087291 */ /* 0x001fe4000f8ec03f */
[----:B------:R-:W-:-:S04]  /*01f0*/  UIADD3 UR4, -UR5, 0x100000, URZ ;  /* 0x0010000005047890 */ /* 0x000fc8000fffe13f */
[----:B------:R-:W-:Y:S02]  /*0200*/  USHF.L.U32 UR5, UR4, 0xb, URZ ;  /* 0x0000000b04057899 */ /* 0x000fe4000800063f */
[----:B------:R-:W-:Y:S01]  /*0210*/  USHF.L.U32 UR4, UR4, 0x1, URZ ;  /* 0x0000000104047899 */ /* 0x000fe2000800063f */
[----:B------:R-:W0:Y:S11]  /*0220*/  FENCE.VIEW.ASYNC.S ;  /* 0x00000000000073c6 */ /* 0x000e360000000000 */
[----:B0-----:R0:W1:Y:S01]  /*0230*/  SYNCS.EXCH.64 URZ, [UR8], UR4 ;  /* 0x00000004083f75b2 */ /* 0x0010620008000100 */
[----:B------:R0:W2:Y:S01]  /*0240*/  SYNCS.EXCH.64 URZ, [UR8+0x20], UR6 ;  /* 0x00002006083f75b2 */ /* 0x0000a20008000100 */
[----:B------:R0:W3:Y:S01]  /*0250*/  SYNCS.EXCH.64 URZ, [UR8+0x8], UR4 ;  /* 0x00000804083f75b2 */ /* 0x0000e20008000100 */
[----:B------:R0:W4:Y:S01]  /*0260*/  SYNCS.EXCH.64 URZ, [UR8+0x28], UR6 ;  /* 0x00002806083f75b2 */ /* 0x0001220008000100 */
[----:B------:R0:W0:Y:S01]  /*0270*/  SYNCS.EXCH.64 URZ, [UR8+0x10], UR4 ;  /* 0x00001004083f75b2 */ /* 0x0000220008000100 */
[----:B------:R0:W0:Y:S01]  /*0280*/  SYNCS.EXCH.64 URZ, [UR8+0x30], UR6 ;  /* 0x00003006083f75b2 */ /* 0x0000220008000100 */
[----:B------:R0:W0:Y:S01]  /*0290*/  SYNCS.EXCH.64 URZ, [UR8+0x18], UR4 ;  /* 0x00001804083f75b2 */ /* 0x0000220008000100 */
[----:B------:R0:W0:Y:S01]  /*02a0*/  SYNCS.EXCH.64 URZ, [UR8+0x38], UR6 ;  /* 0x00003806083f75b2 */ /* 0x0000220008000100 */
[----:B------:R-:W-:Y:S01]  /*02b0*/  NOP ;  /* 0x0000000000007918 */ /* 0x000fe20000000000 */
.L_x_2:
[----:B------:R-:W5:Y:S01]  /*02c0*/  SHFL.IDX PT, R0, R0, RZ, 0x1f ;  /* 0x00001fff00007589 */ /* 0x000f6200000e0000 */
[----:B------:R-:W-:Y:S01]  /*02d0*/  ELECT P0, URZ, PT ;  /* 0x00000000003f782f */ /* 0x000fe20003800000 */
[----:B------:R-:W1:Y:S01]  /*02e0*/  LDC R2, c[0x0][0x65c] ;  /* 0x00019700ff027b82 */ /* 0x000e620000000800 */
[----:B0-----:R-:W-:Y:S01]  /*02f0*/  UMOV UR4, 0x20 ;  /* 0x0000002000047882 */ /* 0x001fe20000000000 */
[----:B------:R-:W0:Y:S01]  /*0300*/  S2R R3, SR_CTAID.Y ;  /* 0x0000000000037919 */ /* 0x000e220000002600 */
[----:B------:R-:W-:Y:S01]  /*0310*/  NOP ;  /* 0x0000000000007918 */ /* 0x000fe20000000000 */
[----:B------:R-:W-:Y:S01]  /*0320*/  ISETP.NE.AND P2, PT, R10, RZ, PT ;  /* 0x000000ff0a00720c */ /* 0x000fe20003f45270 */
[----:B------:R-:W-:Y:S01]  /*0330*/  NOP ;  /* 0x0000000000007918 */ /* 0x000fe20000000000 */
[----:B------:R-:W2:Y:S01]  /*0340*/  S2R R6, SR_CTAID.X ;  /* 0x0000000000067919 */ /* 0x000ea20000002500 */
[----:B------:R-:W-:Y:S01]  /*0350*/  IMAD.MOV.U32 R7, RZ, RZ, RZ ;  /* 0x000000ffff077224 */ /* 0x000fe200078e00ff */
[----:B-----5:R-:W-:-:S02]  /*0360*/  ISETP.NE.OR P0, PT, R0, RZ, !P0 ;  /* 0x000000ff0000720c */ /* 0x020fc40004705670 */
[----:B-1----:R-:W-:-:S04]  /*0370*/  ISETP.NE.AND P3, PT, R2, 0x1, PT ;  /* 0x000000010200780c */ /* 0x002fc80003f65270 */
[----:B------:R-:W-:Y:S02]  /*0380*/  P2R R0, PR, RZ, 0x8 ;  /* 0x00000008ff007803 */ /* 0x000fe40000000000 */
[----:B------:R-:W-:-:S04]  /*0390*/  SHF.R.S32.HI R0, RZ, 0x1f, R5 ;  /* 0x0000001fff007819 */ /* 0x000fc80000011405 */
[----:B------:R-:W-:Y:S01]  /*03a0*/  LEA.HI R0, R0, R5, RZ, 0x2 ;  /* 0x0000000500007211 */ /* 0x000fe200078f10ff */
[----:B------:R-:W-:Y:S01]  /*03b0*/  VOTEU.ALL UP0, P0 ;  /* 0x00000000003f7886 */ /* 0x000fe20000000000 */
[----:B------:R-:W-:Y:S01]  /*03c0*/  VOTEU.ALL UP1, P0 ;  /* 0x00000000003f7886 */ /* 0x000fe20000020000 */
[----:B------:R-:W2:Y:S01]  /*03d0*/  @P3 LDC R17, c[0x0][0x10] ;  /* 0x00000400ff113b82 */ /* 0x000ea20000000800 */
[----:B------:R-:W-:Y:S01]  /*03e0*/  LOP3.LUT R0, R0, 0xfffffffc, RZ, 0xc0, !PT ;  /* 0xfffffffc00007812 */ /* 0x000fe200078ec0ff */
[----:B0-----:R-:W-:Y:S01]  /*03f0*/  @P3 IMAD.MOV.U32 R8, RZ, RZ, R3 ;  /* 0x000000ffff083224 */ /* 0x001fe200078e0003 */
[----:B------:R-:W-:Y:S01]  /*0400*/  @!UP0 UMOV UR6, 0x400 ;  /* 0x0000040000068882 */ /* 0x000fe20000000000 */
[----:B------:R-:W-:-:S04]  /*0410*/  @!UP0 UIADD3 UR4, -UR4, 0x100000, URZ ;  /* 0x0010000004048890 */ /* 0x000fc8000fffe13f */
[----:B------:R-:W-:Y:S02]  /*0420*/  @!UP0 USHF.L.U32 UR5, UR4, 0xb, URZ ;  /* 0x0000000b04058899 */ /* 0x000fe4000800063f */
[----:B------:R-:W-:Y:S01]  /*0430*/  @!UP0 USHF.L.U32 UR4, UR4, 0x1, URZ ;  /* 0x0000000104048899 */ /* 0x000fe2000800063f */
[----:B------:R-:W-:Y:S02]  /*0440*/  @P3 IMAD.MOV.U32 R9, RZ, RZ, RZ ;  /* 0x000000ffff093224 */ /* 0x000fe400078e00ff */
[----:B------:R-:W-:Y:S01]  /*0450*/  IMAD.IADD R0, R5, 0x1, -R0 ;  /* 0x0000000105007824 */ /* 0x000fe200078e0a00 */
[----:B------:R-:W0:Y:S01]  /*0460*/  @!UP0 S2UR UR7, SR_CgaCtaId ;  /* 0x00000000000789c3 */ /* 0x000e220000008800 */
[----:B------:R-:W-:-:S03]  /*0470*/  @P3 IMAD.MOV.U32 R5, RZ, RZ, RZ ;  /* 0x000000ffff053224 */ /* 0x000fc600078e00ff */
[----:B------:R-:W-:-:S04]  /*0480*/  ISETP.NE.AND P1, PT, R0, 0x3, PT ;  /* 0x000000030000780c */ /* 0x000fc80003f25270 */
[----:B------:R-:W1:Y:S01]  /*0490*/  @!P3 LDC R11, c[0x0][0xc] ;  /* 0x00000300ff0bbb82 */ /* 0x000e620000000800 */
[----:B--2---:R-:W-:-:S04]  /*04a0*/  @P3 IMAD.WIDE.U32 R16, R6, R17, R8 ;  /* 0x0000001106103225 */ /* 0x004fc800078e0008 */
[----:B------:R-:W-:Y:S01]  /*04b0*/  @P3 IMAD.IADD R17, R17, 0x1, R5 ;  /* 0x0000000111113824 */ /* 0x000fe200078e0205 */
[----:B------:R-:W-:Y:S01]  /*04c0*/  LOP3.LUT R5, R4, 0x7f, RZ, 0xc0, !PT ;  /* 0x0000007f04057812 */ /* 0x000fe200078ec0ff */
[----:B0-----:R-:W-:Y:S01]  /*04d0*/  @!UP0 ULEA UR8, UR7, UR6, 0x18 ;  /* 0x0000000607088291 */ /* 0x001fe2000f8ec03f */
[----:B------:R-:W-:Y:S02]  /*04e0*/  VOTEU.ALL UP0, P0 ;  /* 0x00000000003f7886 */ /* 0x000fe40000000000 */
[----:B------:R-:W-:Y:S01]  /*04f0*/  ULDC UR6, c[0x0][0xc] ;  /* 0x0000030000067ab9 */ /* 0x000fe20000000800 */
[----:B------:R-:W-:Y:S01]  /*0500*/  ISETP.EQ.OR P0, PT, R0, RZ, !P1 ;  /* 0x000000ff0000720c */ /* 0x000fe20004f02670 */
[----:B------:R-:W-:-:S03]  /*0510*/  ULDC UR7, c[0x0][0x10] ;  /* 0x0000040000077ab9 */ /* 0x000fc60000000800 */
[C---:B------:R-:W-:Y:S01]  /*0520*/  ISETP.EQ.AND P0, PT, R10.reuse, RZ, P0 ;  /* 0x000000ff0a00720c */ /* 0x040fe20000702270 */
[----:B------:R-:W-:Y:S02]  /*0530*/  VIADD R10, R10, 0xffffffff ;  /* 0xffffffff0a0a7836 */ /* 0x000fe40000000000 */
[----:B-1----:R-:W-:Y:S01]  /*0540*/  @!P3 IMAD.WIDE.U32 R8, R11, R3, R6 ;  /* 0x000000030b08b225 */ /* 0x002fe200078e0006 */
[----:B------:R-:W0:Y:S02]  /*0550*/  FENCE.VIEW.ASYNC.S ;  /* 0x00000000000073c6 */ /* 0x000e240000000000 */
[----:B0-----:R-:W3:Y:S01]  /*0560*/  @!UP0 SYNCS.EXCH.64 URZ, [UR8+0x50], UR4 ;  /* 0x00005004083f85b2 */ /* 0x001ee20008000100 */
[----:B------:R-:W-:Y:S02]  /*0570*/  SEL R18, RZ, 0x1, !P0 ;  /* 0x00000001ff127807 */ /* 0x000fe40004000000 */
[----:B------:R-:W-:Y:S01]  /*0580*/  ISETP.GE.U32.AND P1, PT, R10, 0x2, PT ;  /* 0x000000020a00780c */ /* 0x000fe20003f26070 */
[----:B------:R-:W-:-:S02]  /*0590*/  @!P3 IMAD.MOV.U32 R16, RZ, RZ, R8 ;  /* 0x000000ffff10b224 */ /* 0x000fc400078e0008 */
[----:B------:R-:W-:Y:S01]  /*05a0*/  @!P3 IMAD.MOV.U32 R17, RZ, RZ, R9 ;  /* 0x000000ffff11b224 */ /* 0x000fe200078e0009 */
[----:B------:R-:W-:Y:S01]  /*05b0*/  SEL R18, R18, 0x2, P1 ;  /* 0x0000000212127807 */ /* 0x000fe20000800000 */
[----:B------:R0:W3:Y:S01]  /*05c0*/  @!UP1 SYNCS.EXCH.64 URZ, [UR8+0x58], UR4 ;  /* 0x00005804083f95b2 */ /* 0x0000e20008000100 */
[----:B------:R-:W-:Y:S01]  /*05d0*/  NOP ;  /* 0x0000000000007918 */ /* 0x000fe20000000000 */
[----:B0-----:R-:W-:-:S03]  /*05e0*/  UIMAD.WIDE.U32 UR4, UR6, UR7, URZ ;  /* 0x00000007060472a5 */ /* 0x001fc6000f8e003f */
[----:B------:R-:W-:Y:S02]  /*05f0*/  ULDC UR6, c[0x0][0x14] ;  /* 0x0000050000067ab9 */ /* 0x000fe40000000800 */
[----:B------:R-:W-:Y:S02]  /*0600*/  UIMAD.WIDE.U32 UR38, UR4, UR6, URZ ;  /* 0x00000006042672a5 */ /* 0x000fe4000f8e003f */
[----:B------:R-:W-:-:S04]  /*0610*/  UIMAD UR41, UR5, UR6, URZ ;  /* 0x00000006052972a4 */ /* 0x000fc8000f8e023f */
[----:B------:R-:W-:Y:S01]  /*0620*/  UIADD3 UR41, UR39, UR41, URZ ;  /* 0x0000002927297290 */ /* 0x000fe2000fffe03f */
[----:B---34-:R-:W-:Y:S06]  /*0630*/  BAR.SYNC.DEFER_BLOCKING 0x0 ;  /* 0x0000000000007b1d */ /* 0x018fec0000010000 */
[----:B------:R-:W-:Y:S05]  /*0640*/  @!P2 BRA `(.L_x_3) ;  /* 0x000000440004a947 */ /* 0x000fea0003800000 */
[----:B------:R-:W-:-:S13]  /*0650*/  ISETP.GT.U32.AND P0, PT, R10, 0x1, PT ;  /* 0x000000010a00780c */ /* 0x000fda0003f04070 */
[----:B------:R-:W-:Y:S05]  /*0660*/  @P0 EXIT ;  /* 0x000000000000094d */ /* 0x000fea0003800000 */
[----:B------:R-:W-:Y:S01]  /*0670*/  ULDC.64 UR4, c[0x0][0x650] ;  /* 0x0001940000047ab9 */ /* 0x000fe20000000a00 */
[----:B------:R-:W-:Y:S01]  /*0680*/  PRMT R0, RZ, 0x7610, R0 ;  /* 0x00007610ff007816 */ /* 0x000fe20000000000 */
[----:B------:R-:W-:Y:S01]  /*0690*/  IMAD.MOV.U32 R69, RZ, RZ, -0x1 ;  /* 0xffffffffff457424 */ /* 0x000fe200078e00ff */
[----:B------:R-:W-:Y:S01]  /*06a0*/  ISETP.GE.U32.AND P0, PT, R16, UR4, PT ;  /* 0x0000000410007c0c */ /* 0x000fe2000bf06070 */
[----:B------:R-:W-:Y:S02]  /*06b0*/  IMAD.MOV.U32 R68, RZ, RZ, -0x1 ;  /* 0xffffffffff447424 */ /* 0x000fe400078e00ff */
[----:B------:R-:W-:Y:S01]  /*06c0*/  IMAD.MOV.U32 R67, RZ, RZ, -0x1 ;  /* 0xffffffffff437424 */ /* 0x000fe200078e00ff */
[----:B------:R-:W-:-:S13]  /*06d0*/  ISETP.GE.U32.AND.EX P0, PT, R17, UR5, PT, P0 ;  /* 0x0000000511007c0c */ /* 0x000fda000bf06100 */
[----:B------:R-:W-:Y:S05]  /*06e0*/  @P0 BRA `(.L_x_4) ;  /* 0x0000000400540947 */ /* 0x000fea0003800000 */
[----:B------:R-:W0:Y:S01]  /*06f0*/  LDC.64 R20, c[0x0][0x628] ;  /* 0x00018a00ff147b82 */ /* 0x000e220000000a00 */
[----:B------:R-:W-:Y:S02]  /*0700*/  IMAD.MOV.U32 R8, RZ, RZ, R16 ;  /* 0x000000ffff087224 */ /* 0x000fe400078e0010 */
[----:B------:R-:W-:-:S05]  /*0710*/  IMAD.MOV.U32 R9, RZ, RZ, R17 ;  /* 0x000000ffff097224 */ /* 0x000fca00078e0011 */
[----:B------:R-:W1:Y:S08]  /*0720*/  LDC R0, c[0x0][0x630] ;  /* 0x00018c00ff007b82 */ /* 0x000e700000000800 */
[----:B------:R-:W2:Y:S01]  /*0730*/  LDC.64 R22, c[0x0][0x620] ;  /* 0x00018800ff167b82 */ /* 0x000ea20000000a00 */
[----:B0-----:R-:W-:-:S04]  /*0740*/  ISETP.NE.U32.AND P0, PT, R20, RZ, PT ;  /* 0x000000ff1400720c */ /* 0x001fc80003f05070 */
[----:B------:R-:W-:-:S13]  /*0750*/  ISETP.NE.AND.EX P0, PT, R21, RZ, PT, P0 ;  /* 0x000000ff1500720c */ /* 0x000fda0003f05300 */
[----:B-12---:R-:W-:Y:S05]  /*0760*/  @!P0 BRA `(.L_x_5) ;  /* 0x0000000000288947 */ /* 0x006fea0003800000 */
[----:B------:R-:W0:Y:S02]  /*0770*/  LDC R13, c[0x0][0x634] ;  /* 0x00018d00ff0d7b82 */ /* 0x000e240000000800 */
[----:B0-----:R-:W-:-:S05]  /*0780*/  IADD3 R13, P0, R16, R13, RZ ;  /* 0x0000000d100d7210 */ /* 0x001fca0007f1e0ff */
[----:B------:R-:W-:-:S04]  /*0790*/  IMAD.X R15, RZ, RZ, R17, P0 ;  /* 0x000000ffff0f7224 */ /* 0x000fc800000e0611 */
[----:B------:R-:W-:-:S04]  /*07a0*/  IMAD.WIDE.U32 R8, R15, R20, RZ ;  /* 0x000000140f087225 */ /* 0x000fc800078e00ff */
[----:B------:R-:W-:-:S04]  /*07b0*/  IMAD.WIDE.U32 R10, P0, R13, R21, R8 ;  /* 0x000000150d0a7225 */ /* 0x000fc80007800008 */
[----:B------:R-:W-:-:S04]  /*07c0*/  IMAD.WIDE.U32 R8, R13, R20, RZ ;  /* 0x000000140d087225 */ /* 0x000fc800078e00ff */
[----:B------:R-:W-:Y:S01]  /*07d0*/  IMAD.X R13, RZ, RZ, RZ, P0 ;  /* 0x000000ffff0d7224 */ /* 0x000fe200000e06ff */
[----:B------:R-:W-:Y:S01]  /*07e0*/  IADD3 RZ, P0, R9, R10, RZ ;  /* 0x0000000a09ff7210 */ /* 0x000fe20007f1e0ff */
[----:B------:R-:W-:-:S04]  /*07f0*/  IMAD.MOV.U32 R12, RZ, RZ, R11 ;  /* 0x000000ffff0c7224 */ /* 0x000fc800078e000b */
[----:B------:R-:W-:-:S08]  /*0800*/  IMAD.WIDE.U32.X R8, R15, R21, R12, P0 ;  /* 0x000000150f087225 */ /* 0x000fd000000e040c */
.L_x_5:
[-CC-:B------:R-:W-:Y:S01]  /*0810*/  SHF.R.U64 R67, R8, R0.reuse, R9.reuse ;  /* 0x0000000008437219 */ /* 0x180fe20000001209 */
[----:B------:R-:W0:Y:S01]  /*0820*/  LDC R12, c[0x0][0x618] ;  /* 0x00018600ff0c7b82 */ /* 0x000e220000000800 */
[----:B------:R-:W-:Y:S01]  /*0830*/  SHF.R.U32.HI R7, RZ, R0, R9 ;  /* 0x00000000ff077219 */ /* 0x000fe20000011609 */
[----:B------:R-:W-:Y:S01]  /*0840*/  ULDC UR4, c[0x0][0x150] ;  /* 0x0000540000047ab9 */ /* 0x000fe20000000800 */
[----:B------:R-:W-:Y:S02]  /*0850*/  IADD3 R11, P0, RZ, -R67, RZ ;  /* 0x80000043ff0b7210 */ /* 0x000fe40007f1e0ff */
[----:B------:R-:W-:-:S03]  /*0860*/  I2FP.F32.U32 R0, R6 ;  /* 0x0000000600007245 */ /* 0x000fc60000201000 */
[----:B------:R-:W1:Y:S01]  /*0870*/  LDC.64 R30, c[0x0][0x640] ;  /* 0x00019000ff1e7b82 */ /* 0x000e620000000a00 */
[----:B------:R-:W-:Y:S02]  /*0880*/  IMAD.X R13, RZ, RZ, ~R7, P0 ;  /* 0x000000ffff0d7224 */ /* 0x000fe400000e0e07 */
[----:B------:R-:W-:Y:S01]  /*0890*/  FMUL R0, R0, UR4 ;  /* 0x0000000400007c20 */ /* 0x000fe20008400000 */
[----:B------:R-:W-:Y:S01]  /*08a0*/  IMAD.WIDE.U32 R8, R11, R22, R16 ;  /* 0x000000160b087225 */ /* 0x000fe200078e0010 */
[----:B------:R-:W-:-:S03]  /*08b0*/  ULDC UR4, c[0x0][0x154] ;  /* 0x0000550000047ab9 */ /* 0x000fc60000000800 */
[----:B------:R-:W-:Y:S01]  /*08c0*/  IMAD R10, R13, R22, RZ ;  /* 0x000000160d0a7224 */ /* 0x000fe200078e02ff */
[----:B------:R-:W2:Y:S01]  /*08d0*/  LDC R7, c[0x0][0x144] ;  /* 0x00005100ff077b82 */ /* 0x000ea20000000800 */
[----:B------:R-:W3:Y:S02]  /*08e0*/  F2I.U32.TRUNC.NTZ R0, R0 ;  /* 0x0000000000007305 */ /* 0x000ee4000020f000 */
[----:B------:R-:W-:-:S04]  /*08f0*/  IMAD R11, R11, R23, R10 ;  /* 0x000000170b0b7224 */ /* 0x000fc800078e020a */
[----:B------:R-:W-:Y:S01]  /*0900*/  IMAD.IADD R9, R9, 0x1, R11 ;  /* 0x0000000109097824 */ /* 0x000fe200078e020b */
[----:B------:R-:W4:Y:S01]  /*0910*/  LDC R24, c[0x0][0x608] ;  /* 0x00018200ff187b82 */ /* 0x000f220000000800 */
[----:B------:R-:W-:-:S03]  /*0920*/  IMAD.MOV.U32 R11, RZ, RZ, -0x1 ;  /* 0xffffffffff0b7424 */ /* 0x000fc600078e00ff */
[-CC-:B0-----:R-:W-:Y:S02]  /*0930*/  SHF.R.U64 R22, R8, R12.reuse, R9.reuse ;  /* 0x0000000c08167219 */ /* 0x181fe40000001209 */
[----:B------:R-:W-:Y:S02]  /*0940*/  I2FP.F32.U32 R8, R3 ;  /* 0x0000000300087245 */ /* 0x000fe40000201000 */
[----:B------:R-:W0:Y:S01]  /*0950*/  LDC R28, c[0x0][0x658] ;  /* 0x00019600ff1c7b82 */ /* 0x000e220000000800 */
[----:B-1----:R-:W-:Y:S01]  /*0960*/  ISETP.NE.U32.AND P0, PT, R30, RZ, PT ;  /* 0x000000ff1e00720c */ /* 0x002fe20003f05070 */
[----:B---3--:R-:W-:Y:S02]  /*0970*/  IMAD.MOV R10, RZ, RZ, -R0 ;  /* 0x000000ffff0a7224 */ /* 0x008fe400078e0a00 */
[----:B------:R-:W-:Y:S01]  /*0980*/  FMUL R8, R8, UR4 ;  /* 0x0000000408087c20 */ /* 0x000fe20008400000 */
[----:B------:R-:W-:Y:S02]  /*0990*/  SHF.R.U32.HI R9, RZ, R12, R9 ;  /* 0x0000000cff097219 */ /* 0x000fe40000011609 */
[----:B------:R-:W-:Y:S01]  /*09a0*/  ISETP.NE.AND.EX P0, PT, R31, RZ, PT, P0 ;  /* 0x000000ff1f00720c */ /* 0x000fe20003f05300 */
[----:B------:R1:W3:Y:S01]  /*09b0*/  F2I.U32.TRUNC.NTZ R15, R8 ;  /* 0x00000008000f7305 */ /* 0x0002e2000020f000 */
[----:B------:R-:W1:Y:S01]  /*09c0*/  LDC R20, c[0x0][0x148] ;  /* 0x00005200ff147b82 */ /* 0x000e620000000800 */
[----:B--2---:R-:W-:-:S07]  /*09d0*/  IMAD R0, R7, R10, R6 ;  /* 0x0000000a07007224 */ /* 0x004fce00078e0206 */
[----:B------:R-:W2:Y:S01]  /*09e0*/  LDC R26, c[0x0][0x600] ;  /* 0x00018000ff1a7b82 */ /* 0x000ea20000000800 */
[-CC-:B----4-:R-:W-:Y:S02]  /*09f0*/  SHF.R.U64 R32, R22, R24.reuse, R9.reuse ;  /* 0x0000001816207219 */ /* 0x190fe40000001209 */
[----:B------:R-:W-:Y:S01]  /*0a00*/  SHF.R.U32.HI R7, RZ, R24, R9 ;  /* 0x00000018ff077219 */ /* 0x000fe20000011609 */
[----:B------:R-:W-:-:S04]  /*0a10*/  IMAD.MOV.U32 R9, RZ, RZ, 0x1 ;  /* 0x00000001ff097424 */ /* 0x000fc800078e00ff */
[----:B------:R-:W4:Y:S01]  /*0a20*/  LDC R21, c[0x0][0x648] ;  /* 0x00019200ff157b82 */ /* 0x000f220000000800 */
[-C--:B0-----:R-:W-:Y:S02]  /*0a30*/  SHF.L.U32 R6, R11, R28.reuse, RZ ;  /* 0x0000001c0b067219 */ /* 0x081fe400000006ff */
[--C-:B------:R-:W-:Y:S02]  /*0a40*/  SHF.R.U64 R24, R32, R28, R7.reuse ;  /* 0x0000001c20187219 */ /* 0x100fe40000001207 */
[----:B------:R-:W-:Y:S02]  /*0a50*/  LOP3.LUT R13, RZ, R6, RZ, 0x33, !PT ;  /* 0x00000006ff0d7212 */ /* 0x000fe400078e33ff */
[-C--:B------:R-:W-:Y:S01]  /*0a60*/  SHF.R.U32.HI R7, RZ, R28.reuse, R7 ;  /* 0x0000001cff077219 */ /* 0x080fe20000011607 */
[----:B------:R-:W0:Y:S01]  /*0a70*/  LDC R23, c[0x0][0x638] ;  /* 0x00018e00ff177b82 */ /* 0x000e220000000800 */
[----:B------:R-:W-:Y:S01]  /*0a80*/  SHF.L.U32 R12, R9, R28, RZ ;  /* 0x0000001c090c7219 */ /* 0x000fe200000006ff */
[----:B------:R-:W-:-:S06]  /*0a90*/  IMAD.MOV.U32 R6, RZ, RZ, R24 ;  /* 0x000000ffff067224 */ /* 0x000fcc00078e0018 */
[----:B------:R-:W0:Y:S01]  /*0aa0*/  LDC R69, c[0x0][0x610] ;  /* 0x00018400ff457b82 */ /* 0x000e220000000800 */
[----:B-1-3--:R-:W-:Y:S05]  /*0ab0*/  @!P0 BRA `(.L_x_6) ;  /* 0x0000000000288947 */ /* 0x00afea0003800000 */
[----:B------:R-:W1:Y:S02]  /*0ac0*/  LDC R11, c[0x0][0x64c] ;  /* 0x00019300ff0b7b82 */ /* 0x000e640000000800 */
[----:B-1----:R-:W-:-:S05]  /*0ad0*/  IADD3 R11, P0, R24, R11, RZ ;  /* 0x0000000b180b7210 */ /* 0x002fca0007f1e0ff */
        /* <DEDUP_REMOVED lines=8> */
.L_x_6:
[----:B----4-:R-:W-:Y:S01]  /*0b60*/  SHF.R.U64 R6, R6, R21, R7 ;  /* 0x0000001506067219 */ /* 0x010fe20000001207 */
[----:B--2---:R-:W-:Y:S01]  /*0b70*/  VIADD R7, R26, 0xffffffff ;  /* 0xffffffff1a077836 */ /* 0x004fe20000000000 */
[----:B------:R-:W-:Y:S01]  /*0b80*/  LOP3.LUT R13, R32, R13, RZ, 0xc0, !PT ;  /* 0x0000000d200d7212 */ /* 0x000fe200078ec0ff */
[----:B------:R-:W-:Y:S02]  /*0b90*/  IMAD.MOV R15, RZ, RZ, -R15 ;  /* 0x000000ffff0f7224 */ /* 0x000fe400078e0a0f */
[----:B------:R-:W-:Y:S02]  /*0ba0*/  IMAD.MOV R8, RZ, RZ, -R6 ;  /* 0x000000ffff087224 */ /* 0x000fe400078e0a06 */
[----:B------:R-:W-:Y:S01]  /*0bb0*/  IMAD R13, R12, R6, R13 ;  /* 0x000000060c0d7224 */ /* 0x000fe200078e020d */
[----:B------:R-:W-:Y:S01]  /*0bc0*/  LOP3.LUT R6, R22, R7, RZ, 0xc0, !PT ;  /* 0x0000000716067212 */ /* 0x000fe200078ec0ff */
[----:B------:R-:W-:Y:S02]  /*0bd0*/  @P3 IMAD R0, R20, R15, R3 ;  /* 0x0000000f14003224 */ /* 0x000fe400078e0203 */
[----:B0-----:R-:W-:-:S02]  /*0be0*/  IMAD R3, R8, R23, R24 ;  /* 0x0000001708037224 */ /* 0x001fc400078e0218 */
[----:B------:R-:W-:Y:S02]  /*0bf0*/  IMAD R69, R13, R69, R0 ;  /* 0x000000450d457224 */ /* 0x000fe400078e0200 */
[----:B------:R-:W-:Y:S02]  /*0c00*/  IMAD R6, R3, R26, R6 ;  /* 0x0000001a03067224 */ /* 0x000fe400078e0206 */
[----:B------:R-:W-:-:S03]  /*0c10*/  IMAD.MOV.U32 R0, RZ, RZ, 0x1 ;  /* 0x00000001ff007424 */ /* 0x000fc600078e00ff */
[----:B------:R-:W-:Y:S02]  /*0c20*/  SEL R68, R6, R69, !P3 ;  /* 0x0000004506447207 */ /* 0x000fe40005800000 */
[----:B------:R-:W-:-:S07]  /*0c30*/  SEL R69, R69, R6, !P3 ;  /* 0x0000000645457207 */ /* 0x000fce0005800000 */
.L_x_4:
[----:B------:R-:W-:-:S08]  /*0c40*/  NOP ;  /* 0x0000000000007918 */ /* 0x000fd00000000000 */
[----:B------:R-:W0:Y:S02]  /*0c50*/  USETMAXREG.TRY_ALLOC.CTAPOOL UP0, 0xe8 ;  /* 0x000000e8000079c8 */ /* 0x000e240008000600 */
[----:B0-----:R-:W-:-:S13]  /*0c60*/  PLOP3.LUT P0, PT, PT, PT, UP0, 0x80, 0x0 ;  /* 0x000000000000781c */ /* 0x001fda0003f0f008 */
[----:B------:R-:W-:Y:S05]  /*0c70*/  @!P0 BRA `(.L_x_4) ;  /* 0xfffffffc00f08947 */ /* 0x000fea000383ffff */
[----:B------:R-:W-:Y:S01]  /*0c80*/  ULDC.64 UR4, c[0x0][0x598] ;  /* 0x0001660000047ab9 */ /* 0x000fe20000000a00 */
[----:B------:R-:W-:Y:S01]  /*0c90*/  ULDC.64 UR36, c[0x0][0x208] ;  /* 0x0000820000247ab9 */ /* 0x000fe20000000a00 */
[----:B------:R-:W-:-:S04]  /*0ca0*/  ISETP.NE.U32.AND P0, PT, RZ, UR4, PT ;  /* 0x00000004ff007c0c */ /* 0x000fc8000bf05070 */
[----:B------:R-:W-:-:S13]  /*0cb0*/  ISETP.NE.AND.EX P0, PT, RZ, UR5, PT, P0 ;  /* 0x00000005ff007c0c */ /* 0x000fda000bf05300 */
[----:B------:R-:W-:Y:S05]  /*0cc0*/  @!P0 BRA `(.L_x_7) ;  /* 0x00000000001c8947 */ /* 0x000fea0003800000 */
[----:B------:R-:W0:Y:S02]  /*0cd0*/  LDC.64 R6, c[0x0][0x598] ;  /* 0x00016600ff067b82 */ /* 0x000e240000000a00 */
[----:B0-----:R-:W2:Y:S02]  /*0ce0*/  LDG.E.64 R6, desc[UR36][R6.64] ;  /* 0x0000002406067981 */ /* 0x001ea4000c1e1b00 */
[----:B--2---:R-:W-:-:S04]  /*0cf0*/  ISETP.NE.U32.AND P0, PT, R6, RZ, PT ;  /* 0x000000ff0600720c */ /* 0x004fc80003f05070 */
[----:B------:R-:W-:-:S13]  /*0d00*/  ISETP.NE.AND.EX P0, PT, R7, RZ, PT, P0 ;  /* 0x000000ff0700720c */ /* 0x000fda0003f05300 */
[----:B------:R-:W-:Y:S05]  /*0d10*/  @!P0 BRA `(.L_x_7) ;  /* 0x0000000000088947 */ /* 0x000fea0003800000 */
[----:B------:R0:W5:Y:S01]  /*0d20*/  LD.E R19, desc[UR36][R6.64] ;  /* 0x0000002406137980 */ /* 0x000162000c101900 */
[----:B------:R-:W-:Y:S05]  /*0d30*/  BRA `(.L_x_8) ;  /* 0x0000000000247947 */ /* 0x000fea0003800000 */
.L_x_7:
[----:B------:R-:W-:Y:S02]  /*0d40*/  ULDC.64 UR4, c[0x0][0x588] ;  /* 0x0001620000047ab9 */ /* 0x000fe40000000a00 */
[----:B------:R-:W-:-:S04]  /*0d50*/  ISETP.NE.U32.AND P0, PT, RZ, UR4, PT ;  /* 0x00000004ff007c0c */ /* 0x000fc8000bf05070 */
[----:B------:R-:W-:-:S13]  /*0d60*/  ISETP.NE.AND.EX P0, PT, RZ, UR5, PT, P0 ;  /* 0x00000005ff007c0c */ /* 0x000fda000bf05300 */
[----:B------:R-:W-:Y:S05]  /*0d70*/  @!P0 BRA `(.L_x_9) ;  /* 0x00000000000c8947 */ /* 0x000fea0003800000 */
[----:B------:R-:W0:Y:S02]  /*0d80*/  LDC.64 R6, c[0x0][0x588] ;  /* 0x00016200ff067b82 */ /* 0x000e240000000a00 */
[----:B0-----:R1:W5:Y:S01]  /*0d90*/  LDG.E R19, desc[UR36][R6.64] ;  /* 0x0000002406137981 */ /* 0x001362000c1e1900 */
[----:B------:R-:W-:Y:S05]  /*0da0*/  BRA `(.L_x_8) ;  /* 0x0000000000087947 */ /* 0x000fea0003800000 */
.L_x_9:
[----:B------:R-:W-:Y:S02]  /*0db0*/  ULDC UR4, c[0x0][0x580] ;  /* 0x0001600000047ab9 */ /* 0x000fe40000000800 */
[----:B------:R-:W-:-:S07]  /*0dc0*/  IMAD.U32 R19, RZ, RZ, UR4 ;  /* 0x00000004ff137e24 */ /* 0x000fce000f8e00ff */
.L_x_8:
[----:B------:R-:W-:Y:S02]  /*0dd0*/  ULDC.64 UR4, c[0x0][0x5a0] ;  /* 0x0001680000047ab9 */ /* 0x000fe40000000a00 */
[----:B------:R-:W-:-:S04]  /*0de0*/  ISETP.NE.U32.AND P0, PT, RZ, UR4, PT ;  /* 0x00000004ff007c0c */ /* 0x000fc8000bf05070 */
[----:B------:R-:W-:-:S13]  /*0df0*/  ISETP.NE.AND.EX P0, PT, RZ, UR5, PT, P0 ;  /* 0x00000005ff007c0c */ /* 0x000fda000bf05300 */
[----:B------:R-:W-:Y:S05]  /*0e00*/  @!P0 BRA `(.L_x_10) ;  /* 0x00000000001c8947 */ /* 0x000fea0003800000 */
[----:B01----:R-:W0:Y:S02]  /*0e10*/  LDC.64 R6, c[0x0][0x5a0] ;  /* 0x00016800ff067b82 */ /* 0x003e240000000a00 */
[----:B0-----:R-:W2:Y:S02]  /*0e20*/  LDG.E.64 R6, desc[UR36][R6.64] ;  /* 0x0000002406067981 */ /* 0x001ea4000c1e1b00 */
[----:B--2---:R-:W-:-:S04]  /*0e30*/  ISETP.NE.U32.AND P0, PT, R6, RZ, PT ;  /* 0x000000ff0600720c */ /* 0x004fc80003f05070 */
[----:B------:R-:W-:-:S13]  /*0e40*/  ISETP.NE.AND.EX P0, PT, R7, RZ, PT, P0 ;  /* 0x000000ff0700720c */ /* 0x000fda0003f05300 */
[----:B------:R-:W-:Y:S05]  /*0e50*/  @!P0 BRA `(.L_x_10) ;  /* 0x0000000000088947 */ /* 0x000fea0003800000 */
[----:B------:R0:W5:Y:S01]  /*0e60*/  LD.E R56, desc[UR36][R6.64] ;  /* 0x0000002406387980 */ /* 0x000162000c101900 */
[----:B------:R-:W-:Y:S05]  /*0e70*/  BRA `(.L_x_11) ;  /* 0x0000000000247947 */ /* 0x000fea0003800000 */
.L_x_10:
[----:B------:R-:W-:Y:S02]  /*0e80*/  ULDC.64 UR4, c[0x0][0x590] ;  /* 0x0001640000047ab9 */ /* 0x000fe40000000a00 */
[----:B------:R-:W-:-:S04]  /*0e90*/  ISETP.NE.U32.AND P0, PT, RZ, UR4, PT ;  /* 0x00000004ff007c0c */ /* 0x000fc8000bf05070 */
[----:B------:R-:W-:-:S13]  /*0ea0*/  ISETP.NE.AND.EX P0, PT, RZ, UR5, PT, P0 ;  /* 0x00000005ff007c0c */ /* 0x000fda000bf05300 */
[----:B------:R-:W-:Y:S05]  /*0eb0*/  @!P0 BRA `(.L_x_12) ;  /* 0x00000000000c8947 */ /* 0x000fea0003800000 */
[----:B------:R-:W2:Y:S02]  /*0ec0*/  LDC.64 R56, c[0x0][0x590] ;  /* 0x00016400ff387b82 */ /* 0x000ea40000000a00 */
[----:B--2---:R2:W5:Y:S01]  /*0ed0*/  LDG.E R56, desc[UR36][R56.64] ;  /* 0x0000002438387981 */ /* 0x004562000c1e1900 */
[----:B------:R-:W-:Y:S05]  /*0ee0*/  BRA `(.L_x_11) ;  /* 0x0000000000087947 */ /* 0x000fea0003800000 */
.L_x_12:
[----:B------:R-:W-:Y:S02]  /*0ef0*/  ULDC UR4, c[0x0][0x584] ;  /* 0x0001610000047ab9 */ /* 0x000fe40000000800 */
[----:B------:R-:W-:-:S07]  /*0f00*/  IMAD.U32 R56, RZ, RZ, UR4 ;  /* 0x00000004ff387e24 */ /* 0x000fce000f8e00ff */
.L_x_11:
[----:B------:R-:W-:-:S13]  /*0f10*/  LOP3.LUT P0, RZ, R0, 0xff, RZ, 0xc0, !PT ;  /* 0x000000ff00ff7812 */ /* 0x000fda000780c0ff */
[----:B------:R-:W-:Y:S05]  /*0f20*/  @!P0 EXIT ;  /* 0x000000000000894d */ /* 0x000fea0003800000 */
[----:B------:R-:W3:Y:S01]  /*0f30*/  LDC R59, c[0x0][0x658] ;  /* 0x00019600ff3b7b82 */ /* 0x000ee20000000800 */
[----:B------:R-:W-:Y:S01]  /*0f40*/  ULDC.64 UR6, c[0x0][0x288] ;  /* 0x0000a20000067ab9 */ /* 0x000fe20000000a00 */
[----:B------:R-:W-:Y:S01]  /*0f50*/  LOP3.LUT R14, R14, 0x1, RZ, 0xc0, !PT ;  /* 0x000000010e0e7812 */ /* 0x000fe200078ec0ff */
[----:B------:R-:W-:Y:S01]  /*0f60*/  UIADD3 UR4, UR7, 0x7f, URZ ;  /* 0x0000007f07047890 */ /* 0x000fe2000fffe03f */
[----:B------:R-:W-:Y:S01]  /*0f70*/  SHF.R.U32.HI R0, RZ, 0x2, R4 ;  /* 0x00000002ff007819 */ /* 0x000fe20000011604 */
[----:B------:R-:W-:Y:S01]  /*0f80*/  IMAD.U32 R3, RZ, RZ, UR6 ;  /* 0x00000006ff037e24 */ /* 0x000fe2000f8e00ff */
[----:B------:R-:W-:Y:S01]  /*0f90*/  SHF.R.U32.HI R5, RZ, 0x1, R5 ;  /* 0x00000001ff057819 */ /* 0x000fe20000011605 */
[----:B------:R-:W-:Y:S01]  /*0fa0*/  USHF.R.S32.HI UR5, URZ, 0x1f, UR4 ;  /* 0x0000001f3f057899 */ /* 0x000fe20008011404 */
[----:B01----:R-:W0:Y:S01]  /*0fb0*/  LDC.64 R6, c[0x0][0x5c8] ;  /* 0x00017200ff067b82 */ /* 0x003e220000000a00 */
[----:B------:R-:W-:Y:S01]  /*0fc0*/  LOP3.LUT R60, R4, 0x3, RZ, 0xc0, !PT ;  /* 0x00000003043c7812 */ /* 0x000fe200078ec0ff */
[----:B------:R-:W-:Y:S01]  /*0fd0*/  IMAD.SHL.U32 R9, R14, 0x40, RZ ;  /* 0x000000400e097824 */ /* 0x000fe200078e00ff */
[----:B------:R-:W-:Y:S01]  /*0fe0*/  LOP3.LUT R0, R0, 0x7, RZ, 0xc0, !PT ;  /* 0x0000000700007812 */ /* 0x000fe200078ec0ff */
[----:B------:R-:W-:Y:S01]  /*0ff0*/  ULEA.HI UR5, UR5, UR4, URZ, 0x7 ;  /* 0x0000000405057291 */ /* 0x000fe2000f8f383f */
[----:B------:R-:W-:Y:S01]  /*1000*/  LOP3.LUT R5, R5, 0x30, RZ, 0xc0, !PT ;  /* 0x0000003005057812 */ /* 0x000fe200078ec0ff */
[----:B------:R-:W-:Y:S01]  /*1010*/  IMAD R60, R60, -0x2, R3 ;  /* 0xfffffffe3c3c7824 */ /* 0x000fe200078e0203 */
[--C-:B------:R-:W-:Y:S01]  /*1020*/  LOP3.LUT R22, R9, 0x40, R0.reuse, 0xe2, !PT ;  /* 0x0000004009167812 */ /* 0x100fe200078ee200 */
[----:B------:R-:W1:Y:S01]  /*1030*/  LDC R63, c[0x0][0x600] ;  /* 0x00018000ff3f7b82 */ /* 0x000e620000000800 */
[----:B------:R-:W-:Y:S01]  /*1040*/  IADD3 R3, RZ, -R5, -R0 ;  /* 0x80000005ff037210 */ /* 0x000fe20007ffe800 */
[----:B------:R-:W-:Y:S01]  /*1050*/  IMAD.MOV.U32 R0, RZ, RZ, -0x1 ;  /* 0xffffffffff007424 */ /* 0x000fe200078e00ff */
[----:B------:R-:W-:Y:S01]  /*1060*/  USHF.R.S32.HI UR43, URZ, 0x7, UR5 ;  /* 0x000000073f2b7899 */ /* 0x000fe20008011405 */
[----:B------:R-:W-:Y:S01]  /*1070*/  IMAD.MOV.U32 R8, RZ, RZ, 0x1 ;  /* 0x00000001ff087424 */ /* 0x000fe200078e00ff */
[----:B------:R-:W-:Y:S01]  /*1080*/  LOP3.LUT R62, R4, 0x80, RZ, 0xc0, !PT ;  /* 0x00000080043e7812 */ /* 0x000fe200078ec0ff */
[----:B------:R-:W-:Y:S01]  /*1090*/  IMAD R3, R14, -0x40, R3 ;  /* 0xffffffc00e037824 */ /* 0x000fe200078e0203 */
[----:B------:R-:W-:Y:S01]  /*10a0*/  UISETP.LT.AND UP0, UPT, UR43, 0x1, UPT ;  /* 0x000000012b00788c */ /* 0x000fe2000bf01270 */
[----:B---3--:R-:W-:Y:S01]  /*10b0*/  SHF.L.U32 R0, R0, R59, RZ ;  /* 0x0000003b00007219 */ /* 0x008fe200000006ff */
[----:B------:R-:W-:Y:S01]  /*10c0*/  ULDC UR4, c[0x0][0x284] ;  /* 0x0000a10000047ab9 */ /* 0x000fe20000000800 */
[----:B------:R-:W-:Y:S01]  /*10d0*/  LOP3.LUT R22, R22, R5, RZ, 0xfc, !PT ;  /* 0x0000000516167212 */ /* 0x000fe200078efcff */
[----:B------:R-:W-:Y:S01]  /*10e0*/  USEL UR44, UR43, 0x1, UP0 ;  /* 0x000000012b2c7887 */ /* 0x000fe20008000000 */
[----:B------:R-:W-:Y:S01]  /*10f0*/  SHF.L.U32 R59, R8, R59, RZ ;  /* 0x0000003b083b7219 */ /* 0x000fe200000006ff */
[----:B------:R-:W-:Y:S01]  /*1100*/  IMAD.SHL.U32 R61, R4, 0x2, RZ ;  /* 0x00000002043d7824 */ /* 0x000fe200078e00ff */
[----:B------:R-:W-:Y:S01]  /*1110*/  LOP3.LUT R66, R18, 0x1, RZ, 0xfc, !PT ;  /* 0x0000000112427812 */ /* 0x000fe200078efcff */
[----:B------:R-:W-:Y:S01]  /*1120*/  VIADD R65, R3, UR4 ;  /* 0x0000000403417c36 */ /* 0x000fe20008000000 */
[C---:B0-----:R-:W-:Y:S01]  /*1130*/  SHF.L.U64.HI R58, R6.reuse, 0x3, R7 ;  /* 0x00000003063a7819 */ /* 0x041fe20000010207 */
[----:B--2---:R-:W-:Y:S01]  /*1140*/  IMAD.SHL.U32 R57, R6, 0x8, RZ ;  /* 0x0000000806397824 */ /* 0x004fe200078e00ff */
[----:B------:R-:W-:Y:S01]  /*1150*/  SHF.R.U32.HI R62, RZ, 0x7, R62 ;  /* 0x00000007ff3e7819 */ /* 0x000fe2000001163e */
[----:B------:R-:W-:Y:S01]  /*1160*/  IMAD.MOV.U32 R23, RZ, RZ, RZ ;  /* 0x000000ffff177224 */ /* 0x000fe200078e00ff */
[----:B------:R-:W-:Y:S01]  /*1170*/  LOP3.LUT R64, RZ, R0, RZ, 0x33, !PT ;  /* 0x00000000ff407212 */ /* 0x000fe200078e33ff */
[----:B------:R-:W-:Y:S01]  /*1180*/  UIADD3 UR44, UR43, -UR44, URZ ;  /* 0x8000002c2b2c7290 */ /* 0x000fe2000fffe03f */
[----:B------:R-:W-:Y:S01]  /*1190*/  UMOV UR40, URZ ;  /* 0x0000003f00287c82 */ /* 0x000fe20008000000 */
[----:B-1----:R-:W-:Y:S01]  /*11a0*/  VIADD R63, R63, 0xffffffff ;  /* 0xffffffff3f3f7836 */ /* 0x002fe20000000000 */
[----:B------:R-:W-:-:S09]  /*11b0*/  UMOV UR42, URZ ;  /* 0x0000003f002a7c82 */ /* 0x000fd20008000000 */
.L_x_94:
[----:B0-----:R-:W0:Y:S01]  /*11c0*/  SHFL.IDX PT, R0, R62, RZ, 0x1f ;  /* 0x00001fff3e007589 */ /* 0x001e2200000e0000 */
[----:B-1----:R-:W1:Y:S01]  /*11d0*/  S2UR UR7, SR_CgaCtaId ;  /* 0x00000000000779c3 */ /* 0x002e620000008800 */
[----:B------:R-:W-:Y:S01]  /*11e0*/  UMOV UR6, 0x400 ;  /* 0x0000040000067882 */ /* 0x000fe20000000000 */
[----:B0-----:R-:W-:Y:S01]  /*11f0*/  R2UR UR4, R0 ;  /* 0x00000000000472ca */ /* 0x001fe200000e0000 */
[----:B-1----:R-:W-:-:S12]  /*1200*/  ULEA UR46, UR7, UR6, 0x18 ;  /* 0x00000006072e7291 */ /* 0x002fd8000f8ec03f */
[----:B------:R-:W-:-:S04]  /*1210*/  ULEA.HI UR5, UR4, UR4, URZ, 0x1 ;  /* 0x0000000404057291 */ /* 0x000fc8000f8f083f */
[----:B------:R-:W-:-:S04]  /*1220*/  ULOP3.LUT UR5, UR5, 0x7fffe, URZ, 0xc0, !UPT ;  /* 0x0007fffe05057892 */ /* 0x000fc8000f8ec03f */
[----:B------:R-:W-:-:S03]  /*1230*/  UIADD3 UR5, UR4, -UR5, URZ ;  /* 0x8000000504057290 */ /* 0x000fc6000fffe03f */
[----:B------:R-:W-:Y:S01]  /*1240*/  ULDC UR4, c[0x0][0x28c] ;  /* 0x0000a30000047ab9 */ /* 0x000fe20000000800 */
[----:B------:R-:W-:Y:S01]  /*1250*/  ULEA UR5, UR5, UR46, 0xd ;  /* 0x0000002e05057291 */ /* 0x000fe2000f8e683f */
[----:B------:R-:W-:-:S03]  /*1260*/  ISETP.LT.AND P0, PT, RZ, UR4, PT ;  /* 0x00000004ff007c0c */ /* 0x000fc6000bf01270 */
[----:B------:R-:W-:-:S04]  /*1270*/  UIADD3 UR5, UR5, 0x100, URZ ;  /* 0x0000010005057890 */ /* 0x000fc8000fffe03f */
[----:B------:R-:W-:-:S04]  /*1280*/  USHF.R.U32.HI UR5, URZ, 0x4, UR5 ;  /* 0x000000043f057899 */ /* 0x000fc80008011605 */
[----:B------:R-:W-:-:S04]  /*1290*/  ULOP3.LUT UR5, UR5, 0x3fff, URZ, 0xc0, !UPT ;  /* 0x00003fff05057892 */ /* 0x000fc8000f8ec03f */
[----:B------:R-:W-:Y:S01]  /*12a0*/  ULOP3.LUT UR45, UR5, 0x10000, URZ, 0xfc, !UPT ;  /* 0x00010000052d7892 */ /* 0x000fe2000f8efc3f */
[----:B--2345:R-:W-:Y:S11]  /*12b0*/  @P0 BRA `(.L_x_13) ;  /* 0x0000000000400947 */ /* 0x03cff60003800000 */
[----:B------:R-:W-:Y:S01]  /*12c0*/  MOV R0, 0x0 ;  /* 0x0000000000007802 */ /* 0x000fe20000000f00 */
[----:B------:R-:W-:Y:S01]  /*12d0*/  ULDC.64 UR4, c[0x4][0x68] ;  /* 0x01001a0000047ab9 */ /* 0x000fe20000000a00 */
[----:B------:R-:W-:Y:S01]  /*12e0*/  ULDC.64 UR6, c[0x4][0x8] ;  /* 0x0100020000067ab9 */ /* 0x000fe20000000a00 */
[----:B------:R-:W-:Y:S01]  /*12f0*/  IMAD.U32 R4, RZ, RZ, UR4 ;  /* 0x00000004ff047e24 */ /* 0x000fe2000f8e00ff */
[----:B------:R0:W1:Y:S01]  /*1300*/  LDC.64 R14, c[0x4][R0] ;  /* 0x01000000000e7b82 */ /* 0x0000620000000a00 */
[----:B------:R-:W-:Y:S01]  /*1310*/  IMAD.U32 R5, RZ, RZ, UR5 ;  /* 0x00000005ff057e24 */ /* 0x000fe2000f8e00ff */
[----:B------:R-:W-:Y:S01]  /*1320*/  ULDC.64 UR4, c[0x4][0x70] ;  /* 0x01001c0000047ab9 */ /* 0x000fe20000000a00 */
[----:B------:R-:W-:Y:S02]  /*1330*/  IMAD.U32 R10, RZ, RZ, UR6 ;  /* 0x00000006ff0a7e24 */ /* 0x000fe4000f8e00ff */
[----:B------:R-:W-:Y:S02]  /*1340*/  IMAD.U32 R6, RZ, RZ, UR4 ;  /* 0x00000004ff067e24 */ /* 0x000fe4000f8e00ff */
[----:B------:R-:W-:-:S02]  /*1350*/  IMAD.U32 R7, RZ, RZ, UR5 ;  /* 0x00000005ff077e24 */ /* 0x000fc4000f8e00ff */
[----:B------:R-:W-:Y:S02]  /*1360*/  IMAD.U32 R11, RZ, RZ, UR7 ;  /* 0x00000007ff0b7e24 */ /* 0x000fe4000f8e00ff */
[----:B------:R-:W-:Y:S02]  /*1370*/  IMAD.MOV.U32 R8, RZ, RZ, 0x1e1 ;  /* 0x000001e1ff087424 */ /* 0x000fe400078e00ff */
[----:B------:R-:W-:Y:S02]  /*1380*/  IMAD.MOV.U32 R12, RZ, RZ, 0x1 ;  /* 0x00000001ff0c7424 */ /* 0x000fe400078e00ff */
[----:B0-----:R-:W-:-:S07]  /*1390*/  IMAD.MOV.U32 R13, RZ, RZ, RZ ;  /* 0x000000ffff0d7224 */ /* 0x001fce00078e00ff */
[----:B------:R-:W-:-:S07]  /*13a0*/  LEPC R20, `(.L_x_13) ;  /* 0x000000001014794e */ /* 0x000fce0000000000 */
[----:B-1---5:R-:W-:Y:S05]  /*13b0*/  CALL.ABS.NOINC R14 ;  /* 0x000000000e007343 */ /* 0x022fea0003c00000 */
.L_x_13:
[----:B------:R-:W-:-:S13]  /*13c0*/  ISETP.NE.AND P0, PT, R66, 0x3, PT ;  /* 0x000000034200780c */ /* 0x000fda0003f05270 */
[----:B------:R-:W-:Y:S05]  /*13d0*/  @!P0 BRA `(.L_x_14) ;  /* 0x0000000000048947 */ /* 0x000fea0003800000 */
[----:B------:R-:W-:Y:S01]  /*13e0*/  BPT.TRAP 0x1 ;  /* 0x000000040000795c */ /* 0x000fe20000300000 */
.L_x_14:
[----:B------:R-:W-:Y:S02]  /*13f0*/  IMAD.U32 R3, RZ, RZ, UR42 ;  /* 0x0000002aff037e24 */ /* 0x000fe4000f8e00ff */
[----:B------:R-:W-:-:S03]  /*1400*/  IMAD.U32 R0, RZ, RZ, UR40 ;  /* 0x00000028ff007e24 */ /* 0x000fc6000f8e00ff */
[----:B------:R-:W-:Y:S02]  /*1410*/  LEA R3, R3, UR46, 0x3 ;  /* 0x0000002e03037c11 */ /* 0x000fe4000f8e18ff */
[----:B------:R-:W-:-:S04]  /*1420*/  SHF.L.U32 R0, R0, 0x1f, RZ ;  /* 0x0000001f00007819 */ /* 0x000fc800000006ff */
[----:B------:R0:W1:Y:S01]  /*1430*/  SYNCS.PHASECHK.TRANS64.TRYWAIT P1, [R3+URZ], R0 ;  /* 0x00000000030075a7 */ /* 0x000062000802017f */
[----:B------:R-:W-:Y:S05]  /*1440*/  @!P0 BRA `(.L_x_15) ;  /* 0x0000000000048947 */ /* 0x000fea0003800000 */
[----:B------:R-:W-:Y:S01]  /*1450*/  BPT.TRAP 0x1 ;  /* 0x000000040000795c */ /* 0x000fe20000300000 */
.L_x_15:
[----:B------:R-:W-:-:S05]  /*1460*/  IMAD.U32 R4, RZ, RZ, UR44 ;  /* 0x0000002cff047e24 */ /* 0x000fca000f8e00ff */
[----:B------:R-:W-:Y:S01]  /*1470*/  ISETP.GE.AND P2, PT, R4, 0x1, PT ;  /* 0x000000010400780c */ /* 0x000fe20003f46270 */
[----:B-1----:R-:W-:-:S12]  /*1480*/  @P1 BRA `(.L_x_16) ;  /* 0x0000000000081947 */ /* 0x002fd80003800000 */
[----:B------:R-:W1:Y:S02]  /*1490*/  SYNCS.PHASECHK.TRANS64.TRYWAIT P1, [R3+URZ], R0 ;  /* 0x00000000030075a7 */ /* 0x000e64000802017f */
[----:B-1----:R-:W-:Y:S05]  /*14a0*/  @!P1 BRA `(.L_x_17) ;  /* 0x0000004c00149947 */ /* 0x002fea0003800000 */
.L_x_16:
[----:B------:R-:W-:Y:S05]  /*14b0*/  WARPSYNC.ALL ;  /* 0x0000000000007948 */ /* 0x000fea0003800000 */
[----:B------:R-:W-:Y:S01]  /*14c0*/  UIADD3 UR4, UR46, 0x20100, URZ ;  /* 0x000201002e047890 */ /* 0x000fe2000fffe03f */
[----:B------:R-:W-:Y:S01]  /*14d0*/  WARPGROUP.ARRIVE ;  /* 0x00000000000079c5 */ /* 0x000fe20000000000 */
[----:B------:R-:W-:Y:S02]  /*14e0*/  ULEA UR5, UR42, UR45, 0xb ;  /* 0x0000002d2a057291 */ /* 0x000fe4000f8e583f */
[----:B------:R-:W-:Y:S01]  /*14f0*/  USHF.R.U32.HI UR4, URZ, 0x4, UR4 ;  /* 0x000000043f047899 */ /* 0x000fe20008011604 */
[----:B------:R-:W-:Y:S01]  /*1500*/  UMOV UR9, 0x40000040 ;  /* 0x4000004000097882 */ /* 0x000fe20000000000 */
[----:B------:R-:W-:-:S02]  /*1510*/  UMOV UR11, 0x40000040 ;  /* 0x40000040000b7882 */ /* 0x000fc40000000000 */
[----:B------:R-:W-:Y:S01]  /*1520*/  ULOP3.LUT UR4, UR4, 0x3fff, URZ, 0xc0, !UPT ;  /* 0x00003fff04047892 */ /* 0x000fe2000f8ec03f */
[----:B------:R-:W-:-:S03]  /*1530*/  UMOV UR8, UR5 ;  /* 0x0000000500087c82 */ /* 0x000fc60008000000 */
[----:B------:R-:W-:-:S04]  /*1540*/  ULOP3.LUT UR4, UR4, 0x10000, URZ, 0xfc, !UPT ;  /* 0x0001000004047892 */ /* 0x000fc8000f8efc3f */
[----:B------:R-:W-:-:S07]  /*1550*/  ULEA UR6, UR42, UR4, 0xa ;  /* 0x000000042a067291 */ /* 0x000fce000f8e503f */
[----:B------:R-:W-:Y:S02]  /*1560*/  UMOV UR10, UR6 ;  /* 0x00000006000a7c82 */ /* 0x000fe40008000000 */
[----:B------:R-:W-:Y:S01]  /*1570*/  HGMMA.64x64x16.F32 R24, gdesc[UR8], RZ, !UPT, gsb0 ;  /* 0x00e00000081879f0 */ /* 0x000fe2000c0008ff */
[----:B------:R-:W-:Y:S02]  /*1580*/  UIADD3 UR8, UR5, 0x2, URZ ;  /* 0x0000000205087890 */ /* 0x000fe4000fffe03f */
[----:B------:R-:W-:Y:S01]  /*1590*/  UIADD3 UR10, UR6, 0x2, URZ ;  /* 0x00000002060a7890 */ /* 0x000fe2000fffe03f */
[----:B------:R-:W-:Y:S01]  /*15a0*/  UMOV UR9, 0x40000040 ;  /* 0x4000004000097882 */ /* 0x000fe20000000000 */
[----:B------:R-:W-:Y:S01]  /*15b0*/  UMOV UR11, 0x40000040 ;  /* 0x40000040000b7882 */ /* 0x000fe20000000000 */
[----:B------:R-:W-:Y:S02]  /*15c0*/  WARPGROUP.DEPBAR.LE gsb0, 0x0 ;  /* 0x00008000000079c5 */ /* 0x000fe40000010000 */
[----:B------:R-:W-:-:S06]  /*15d0*/  WARPGROUP.ARRIVE ;  /* 0x00000000000079c5 */ /* 0x000fcc0000000000 */
[----:B------:R-:W-:Y:S01]  /*15e0*/  HGMMA.64x64x16.F32 R24, gdesc[UR8], R24, gsb0 ;  /* 0x00e00000081879f0 */ /* 0x000fe20008000818 */
        /* <DEDUP_REMOVED lines=41> */
[----:B------:R-:W-:Y:S03]  /*1880*/  HGMMA.64x64x16.F32 R24, gdesc[UR8], R24, gsb0 ;  /* 0x00e00000081879f0 */ /* 0x000fe60008000818 */
[----:B------:R-:W-:Y:S02]  /*1890*/  WARPGROUP.DEPBAR.LE gsb0, 0x0 ;  /* 0x00008000000079c5 */ /* 0x000fe40000010000 */
[----:B------:R-:W-:Y:S05]  /*18a0*/  @!P2 BRA `(.L_x_18) ;  /* 0x00000004008ca947 */ /* 0x000fea0003800000 */
[----:B------:R-:W-:Y:S01]  /*18b0*/  UIADD3 UR5, UR42, 0x1, URZ ;  /* 0x000000012a057890 */ /* 0x000fe2000fffe03f */
[----:B01----:R-:W-:-:S03]  /*18c0*/  IMAD.U32 R0, RZ, RZ, UR44 ;  /* 0x0000002cff007e24 */ /* 0x003fc6000f8e00ff */
[----:B------:R-:W-:-:S04]  /*18d0*/  UISETP.NE.AND UP0, UPT, UR5, 0x4, UPT ;  /* 0x000000040500788c */ /* 0x000fc8000bf05270 */
[----:B------:R-:W-:Y:S02]  /*18e0*/  USEL UR6, URZ, 0x1, UP0 ;  /* 0x000000013f067887 */ /* 0x000fe40008000000 */
[----:B------:R-:W-:Y:S02]  /*18f0*/  USEL UR5, UR5, URZ, UP0 ;  /* 0x0000003f05057287 */ /* 0x000fe40008000000 */
[----:B------:R-:W-:-:S06]  /*1900*/  ULOP3.LUT UR6, UR40, UR6, URZ, 0x3c, !UPT ;  /* 0x0000000628067292 */ /* 0x000fcc000f8e3c3f */
[----:B------:R-:W-:Y:S01]  /*1910*/  IMAD.U32 R5, RZ, RZ, UR6 ;  /* 0x00000006ff057e24 */ /* 0x000fe2000f8e00ff */
[----:B------:R-:W-:-:S06]  /*1920*/  UMOV UR6, UR42 ;  /* 0x0000002a00067c82 */ /* 0x000fcc0008000000 */
.L_x_25:
[----:B01----:R-:W-:Y:S05]  /*1930*/  @!P0 BRA `(.L_x_19) ;  /* 0x0000000000048947 */ /* 0x003fea0003800000 */
[----:B------:R-:W-:Y:S01]  /*1940*/  BPT.TRAP 0x1 ;  /* 0x000000040000795c */ /* 0x000fe20000300000 */
.L_x_19:
[----:B------:R-:W0:Y:S01]  /*1950*/  S2UR UR8, SR_CgaCtaId ;  /* 0x00000000000879c3 */ /* 0x000e220000008800 */
[----:B------:R-:W-:Y:S01]  /*1960*/  UMOV UR7, 0x400 ;  /* 0x0000040000077882 */ /* 0x000fe20000000000 */
[----:B------:R-:W-:Y:S01]  /*1970*/  SHF.L.U32 R3, R5, 0x1f, RZ ;  /* 0x0000001f05037819 */ /* 0x000fe200000006ff */
[----:B0-----:R-:W-:-:S04]  /*1980*/  ULEA UR7, UR8, UR7, 0x18 ;  /* 0x0000000708077291 */ /* 0x001fc8000f8ec03f */
[----:B------:R-:W-:-:S09]  /*1990*/  ULEA UR8, UR5, UR7, 0x3 ;  /* 0x0000000705087291 */ /* 0x000fd2000f8e183f */
[----:B------:R0:W1:Y:S01]  /*19a0*/  SYNCS.PHASECHK.TRANS64.TRYWAIT P1, [UR8], R3 ;  /* 0x00000003ff0075a7 */ /* 0x0000620008020148 */
[----:B------:R-:W-:Y:S05]  /*19b0*/  @!P0 BRA `(.L_x_20) ;  /* 0x0000000000048947 */ /* 0x000fea0003800000 */
[----:B------:R-:W-:Y:S01]  /*19c0*/  BPT.TRAP 0x1 ;  /* 0x000000040000795c */ /* 0x000fe20000300000 */
.L_x_20:
[----:B-1----:R-:W-:Y:S05]  /*19d0*/  @P1 BRA `(.L_x_21) ;  /* 0x0000000000081947 */ /* 0x002fea0003800000 */
[----:B------:R-:W1:Y:S02]  /*19e0*/  SYNCS.PHASECHK.TRANS64.TRYWAIT P1, [UR8], R3 ;  /* 0x00000003ff0075a7 */ /* 0x000e640008020148 */
[----:B-1----:R-:W-:Y:S05]  /*19f0*/  @!P1 BRA `(.L_x_22) ;  /* 0x0000004400d49947 */ /* 0x002fea0003800000 */
.L_x_21:
[----:B------:R-:W-:Y:S01]  /*1a00*/  ULEA UR12, UR5, UR45, 0xb ;  /* 0x0000002d050c7291 */ /* 0x000fe2000f8e583f */
[----:B------:R-:W-:Y:S01]  /*1a10*/  WARPGROUP.ARRIVE ;  /* 0x00000000000079c5 */ /* 0x000fe20000000000 */
[----:B------:R-:W-:Y:S01]  /*1a20*/  ULEA UR13, UR5, UR4, 0xa ;  /* 0x00000004050d7291 */ /* 0x000fe2000f8e503f */
[----:B------:R-:W-:Y:S01]  /*1a30*/  UMOV UR9, 0x40000040 ;  /* 0x4000004000097882 */ /* 0x000fe20000000000 */
[----:B------:R-:W-:-:S03]  /*1a40*/  UMOV UR11, 0x40000040 ;  /* 0x40000040000b7882 */ /* 0x000fc60000000000 */
[----:B------:R-:W-:Y:S02]  /*1a50*/  UMOV UR8, UR12 ;  /* 0x0000000c00087c82 */ /* 0x000fe40008000000 */
[----:B------:R-:W-:Y:S02]  /*1a60*/  UMOV UR10, UR13 ;  /* 0x0000000d000a7c82 */ /* 0x000fe40008000000 */
[----:B------:R-:W-:Y:S01]  /*1a70*/  HGMMA.64x64x16.F32 R24, gdesc[UR8], R24, gsb0 ;  /* 0x00e00000081879f0 */ /* 0x000fe20008000818 */
[----:B------:R-:W-:Y:S02]  /*1a80*/  UIADD3 UR8, UR12, 0x2, URZ ;  /* 0x000000020c087890 */ /* 0x000fe4000fffe03f */
[----:B------:R-:W-:Y:S01]  /*1a90*/  UIADD3 UR10, UR13, 0x2, URZ ;  /* 0x000000020d0a7890 */ /* 0x000fe2000fffe03f */
[----:B------:R-:W-:Y:S01]  /*1aa0*/  UMOV UR9, 0x40000040 ;  /* 0x4000004000097882 */ /* 0x000fe20000000000 */
[----:B------:R-:W-:Y:S01]  /*1ab0*/  UMOV UR11, 0x40000040 ;  /* 0x40000040000b7882 */ /* 0x000fe20000000000 */
[----:B------:R-:W-:-:S02]  /*1ac0*/  WARPGROUP.DEPBAR.LE gsb0, 0x0 ;  /* 0x00008000000079c5 */ /* 0x000fc40000010000 */
        /* <DEDUP_REMOVED lines=46> */
[----:B------:R-:W-:Y:S01]  /*1db0*/  BPT.TRAP 0x1 ;  /* 0x000000040000795c */ /* 0x000fe20000300000 */
.L_x_23:
[----:B------:R-:W-:Y:S01]  /*1dc0*/  ULEA UR7, UR6, UR7, 0x3 ;  /* 0x0000000706077291 */ /* 0x000fe2000f8e183f */
[----:B------:R-:W-:-:S03]  /*1dd0*/  ISETP.GT.U32.AND P1, PT, R18, 0x1, PT ;  /* 0x000000011200780c */ /* 0x000fc60003f24070 */
[----:B------:R-:W-:-:S04]  /*1de0*/  UIADD3 UR7, UR7, 0x20, URZ ;  /* 0x0000002007077890 */ /* 0x000fc8000fffe03f */
[----:B------:R-:W-:-:S09]  /*1df0*/  UPRMT UR7, URZ, 0x654, UR7 ;  /* 0x000006543f077896 */ /* 0x000fd20008000007 */
[----:B------:R-:W-:Y:S01]  /*1e00*/  SYNCS.ARRIVE.TRANS64.RED.A1T0 RZ, [UR7], RZ ;  /* 0x000000ffffff79a7 */ /* 0x000fe20008100407 */
[----:B------:R-:W-:Y:S05]  /*1e10*/  @P1 BRA `(.L_x_24) ;  /* 0x0000000000041947 */ /* 0x000fea0003800000 */
[----:B------:R-:W-:Y:S01]  /*1e20*/  BPT.TRAP 0x1 ;  /* 0x000000040000795c */ /* 0x000fe20000300000 */
.L_x_24:
[----:B------:R-:W-:Y:S01]  /*1e30*/  UIADD3 UR5, UR5, 0x1, URZ ;  /* 0x0000000105057890 */ /* 0x000fe2000fffe03f */
[C---:B------:R-:W-:Y:S01]  /*1e40*/  ISETP.GT.AND P1, PT, R0.reuse, 0x1, PT ;  /* 0x000000010000780c */ /* 0x040fe20003f24270 */
[----:B------:R-:W-:Y:S01]  /*1e50*/  UIADD3 UR6, UR6, 0x1, URZ ;  /* 0x0000000106067890 */ /* 0x000fe2000fffe03f */
[----:B------:R-:W-:Y:S01]  /*1e60*/  VIADD R0, R0, 0xffffffff ;  /* 0xffffffff00007836 */ /* 0x000fe20000000000 */
[----:B------:R-:W-:Y:S02]  /*1e70*/  UISETP.NE.AND UP0, UPT, UR5, 0x4, UPT ;  /* 0x000000040500788c */ /* 0x000fe4000bf05270 */
[----:B------:R-:W-:Y:S02]  /*1e80*/  UISETP.NE.AND UP1, UPT, UR6, 0x4, UPT ;  /* 0x000000040600788c */ /* 0x000fe4000bf25270 */
[----:B------:R-:W-:Y:S02]  /*1e90*/  USEL UR7, URZ, 0x1, UP0 ;  /* 0x000000013f077887 */ /* 0x000fe40008000000 */
[----:B------:R-:W-:-:S02]  /*1ea0*/  USEL UR5, UR5, URZ, UP0 ;  /* 0x0000003f05057287 */ /* 0x000fc40008000000 */
[----:B------:R-:W-:Y:S02]  /*1eb0*/  USEL UR6, UR6, URZ, UP1 ;  /* 0x0000003f06067287 */ /* 0x000fe40008800000 */
[----:B------:R-:W-:Y:S01]  /*1ec0*/  LOP3.LUT R5, R5, UR7, RZ, 0x3c, !PT ;  /* 0x0000000705057c12 */ /* 0x000fe2000f8e3cff */
[----:B------:R-:W-:Y:S09]  /*1ed0*/  @P1 BRA `(.L_x_25) ;  /* 0xfffffff800941947 */ /* 0x000ff2000383ffff */
.L_x_18:
[----:B01----:R-:W0:Y:S02]  /*1ee0*/  LDC R0, c[0x0][0x28c] ;  /* 0x0000a300ff007b82 */ /* 0x003e240000000800 */
[----:B0-----:R-:W-:-:S13]  /*1ef0*/  ISETP.GE.AND P1, PT, R0, 0x1, PT ;  /* 0x000000010000780c */ /* 0x001fda0003f26270 */
[----:B------:R-:W-:Y:S05]  /*1f00*/  @!P1 BRA `(.L_x_26) ;  /* 0x0000000000389947 */ /* 0x000fea0003800000 */
[----:B------:R-:W-:Y:S05]  /*1f10*/  @!P0 BRA `(.L_x_27) ;  /* 0x0000000000048947 */ /* 0x000fea0003800000 */
[----:B------:R-:W-:Y:S01]  /*1f20*/  BPT.TRAP 0x1 ;  /* 0x000000040000795c */ /* 0x000fe20000300000 */
.L_x_27:
[----:B------:R-:W0:Y:S01]  /*1f30*/  S2UR UR6, SR_CgaCtaId ;  /* 0x00000000000679c3 */ /* 0x000e220000008800 */
[----:B------:R-:W-:Y:S01]  /*1f40*/  UIADD3 UR4, UR44, UR42, URZ ;  /* 0x0000002a2c047290 */ /* 0x000fe2000fffe03f */
[----:B------:R-:W-:Y:S01]  /*1f50*/  ISETP.GT.U32.AND P0, PT, R18, 0x1, PT ;  /* 0x000000011200780c */ /* 0x000fe20003f04070 */
[----:B------:R-:W-:Y:S02]  /*1f60*/  UMOV UR5, 0x400 ;  /* 0x0000040000057882 */ /* 0x000fe40000000000 */
[----:B------:R-:W-:-:S04]  /*1f70*/  USHF.L.U32 UR4, UR4, 0x3, URZ ;  /* 0x0000000304047899 */ /* 0x000fc8000800063f */
[----:B------:R-:W-:Y:S02]  /*1f80*/  ULOP3.LUT UR4, UR4, 0x18, URZ, 0xc0, !UPT ;  /* 0x0000001804047892 */ /* 0x000fe4000f8ec03f */
[----:B0-----:R-:W-:-:S04]  /*1f90*/  ULEA UR5, UR6, UR5, 0x18 ;  /* 0x0000000506057291 */ /* 0x001fc8000f8ec03f */
[----:B------:R-:W-:-:S04]  /*1fa0*/  UIADD3 UR4, UR5, 0x20, UR4 ;  /* 0x0000002005047890 */ /* 0x000fc8000fffe004 */
[----:B------:R-:W-:-:S09]  /*1fb0*/  UPRMT UR4, URZ, 0x654, UR4 ;  /* 0x000006543f047896 */ /* 0x000fd20008000004 */
[----:B------:R-:W-:Y:S01]  /*1fc0*/  SYNCS.ARRIVE.TRANS64.RED.A1T0 RZ, [UR4], RZ ;  /* 0x000000ffffff79a7 */ /* 0x000fe20008100404 */
[----:B------:R-:W-:Y:S05]  /*1fd0*/  @P0 BRA `(.L_x_26) ;  /* 0x0000000000040947 */ /* 0x000fea0003800000 */
[----:B------:R-:W-:Y:S01]  /*1fe0*/  BPT.TRAP 0x1 ;  /* 0x000000040000795c */ /* 0x000fe20000300000 */
.L_x_26:
[----:B------:R-:W-:Y:S01]  /*1ff0*/  IMAD.SHL.U32 R3, R68, 0x40, RZ ;  /* 0x0000004044037824 */ /* 0x000fe200078e00ff */
[----:B------:R-:W-:Y:S01]  /*2000*/  ULDC UR6, c[0x0][0x288] ;  /* 0x0000a20000067ab9 */ /* 0x000fe20000000800 */
[----:B------:R-:W-:Y:S01]  /*2010*/  SHF.R.S32.HI R13, RZ, 0x1f, R67 ;  /* 0x0000001fff0d7819 */ /* 0x000fe20000011443 */
[----:B------:R-:W-:Y:S01]  /*2020*/  IMAD.SHL.U32 R6, R69, 0x80, RZ ;  /* 0x0000008045067824 */ /* 0x000fe200078e00ff */
[----:B------:R-:W-:Y:S01]  /*2030*/  ULDC.64 UR4, c[0x0][0x5d0] ;  /* 0x0001740000047ab9 */ /* 0x000fe20000000a00 */
[----:B------:R-:W-:Y:S01]  /*2040*/  LOP3.LUT R10, R3, 0x6, R61, 0xf8, !PT ;  /* 0x00000006030a7812 */ /* 0x000fe200078ef83d */
[----:B------:R-:W-:Y:S01]  /*2050*/  IMAD.WIDE R68, R69, 0x80, R22 ;  /* 0x0000008045447825 */ /* 0x000fe200078e0216 */
[----:B------:R-:W-:Y:S01]  /*2060*/  ISETP.GE.AND P0, PT, R3, UR6, PT ;  /* 0x0000000603007c0c */ /* 0x000fe2000bf06270 */
[----:B------:R-:W-:Y:S01]  /*2070*/  ULDC UR6, c[0x0][0x284] ;  /* 0x0000a10000067ab9 */ /* 0x000fe20000000800 */
[----:B------:R-:W-:Y:S01]  /*2080*/  SHF.R.S32.HI R11, RZ, 0x1f, R10 ;  /* 0x0000001fff0b7819 */ /* 0x000fe2000001140a */
[----:B------:R-:W-:Y:S01]  /*2090*/  IMAD R0, R13, UR4, RZ ;  /* 0x000000040d007c24 */ /* 0x000fe2000f8e02ff */
[----:B------:R-:W-:-:S03]  /*20a0*/  ISETP.GE.OR P0, PT, R6, UR6, P0 ;  /* 0x0000000606007c0c */ /* 0x000fc60008706670 */
[C---:B------:R-:W-:Y:S02]  /*20b0*/  IMAD R7, R67.reuse, UR5, R0 ;  /* 0x0000000543077c24 */ /* 0x040fe4000f8e0200 */
[----:B------:R-:W-:Y:S01]  /*20c0*/  IMAD.WIDE.U32 R4, R67, UR4, R10 ;  /* 0x0000000443047c25 */ /* 0x000fe2000f8e000a */
[----:B------:R-:W-:-:S03]  /*20d0*/  ULDC.64 UR4, c[0x0][0x5c8] ;  /* 0x0001720000047ab9 */ /* 0x000fc60000000a00 */
[----:B------:R-:W-:Y:S02]  /*20e0*/  IMAD R9, R69, UR4, RZ ;  /* 0x0000000445097c24 */ /* 0x000fe4000f8e02ff */
[----:B------:R-:W-:Y:S02]  /*20f0*/  IMAD.IADD R5, R5, 0x1, R7 ;  /* 0x0000000105057824 */ /* 0x000fe400078e0207 */
[C---:B------:R-:W-:Y:S02]  /*2100*/  IMAD R9, R68.reuse, UR5, R9 ;  /* 0x0000000544097c24 */ /* 0x040fe4000f8e0209 */
[----:B------:R-:W-:-:S04]  /*2110*/  IMAD.WIDE.U32 R70, R68, UR4, R4 ;  /* 0x0000000444467c25 */ /* 0x000fc8000f8e0004 */
[----:B------:R-:W-:Y:S01]  /*2120*/  IMAD.MOV.U32 R0, RZ, RZ, -0x1 ;  /* 0xffffffffff007424 */ /* 0x000fe200078e00ff */
[----:B------:R-:W-:Y:S06]  /*2130*/  @P0 BRA `(.L_x_28) ;  /* 0x00000020009c0947 */ /* 0x000fec0003800000 */
[----:B-----5:R-:W-:Y:S01]  /*2140*/  FSETP.NEU.AND P0, PT, R56, RZ, PT ;  /* 0x000000ff3800720b */ /* 0x020fe20003f0d000 */
[----:B------:R-:W-:Y:S01]  /*2150*/  IMAD.IADD R4, R60, 0x1, -R3 ;  /* 0x000000013c047824 */ /* 0x000fe200078e0a03 */
[----:B------:R-:W-:Y:S01]  /*2160*/  BSSY B0, `(.L_x_28) ;  /* 0x0000224000007945 */ /* 0x000fe20003800000 */
[----:B------:R-:W-:Y:S02]  /*2170*/  IMAD.IADD R3, R65, 0x1, -R6 ;  /* 0x0000000141037824 */ /* 0x000fe400078e0a06 */
[----:B------:R-:W-:Y:S01]  /*2180*/  IMAD.IADD R81, R71, 0x1, R9 ;  /* 0x0000000147517824 */ /* 0x000fe200078e0209 */
[----:B------:R-:W-:-:S04]  /*2190*/  ISETP.GT.AND P2, PT, R4, RZ, PT ;  /* 0x000000ff0400720c */ /* 0x000fc80003f44270 */
[----:B------:R-:W-:-:S03]  /*21a0*/  ISETP.GT.AND P1, PT, R3, RZ, P2 ;  /* 0x000000ff0300720c */ /* 0x000fc60001724270 */
[----:B------:R-:W-:Y:S10]  /*21b0*/  @!P0 BRA `(.L_x_29) ;  /* 0x0000001400e88947 */ /* 0x000ff40003800000 */
[----:B------:R-:W0:Y:S01]  /*21c0*/  LDC.64 R74, c[0x0][0x5b8] ;  /* 0x00016e00ff4a7b82 */ /* 0x000e220000000a00 */
[----:B------:R-:W-:-:S07]  /*21d0*/  ULDC.64 UR4, c[0x0][0x5c0] ;  /* 0x0001700000047ab9 */ /* 0x000fce0000000a00 */
[----:B------:R-:W1:Y:S08]  /*21e0*/  LDC.64 R76, c[0x0][0x5b0] ;  /* 0x00016c00ff4c7b82 */ /* 0x000e700000000a00 */
[----:B------:R-:W2:Y:S01]  /*21f0*/  LDC.64 R78, c[0x0][0x5a8] ;  /* 0x00016a00ff4e7b82 */ /* 0x000ea20000000a00 */
[-C--:B0-----:R-:W-:Y:S02]  /*2200*/  IMAD R6, R13, R74.reuse, RZ ;  /* 0x0000004a0d067224 */ /* 0x081fe400078e02ff */
[----:B------:R-:W-:-:S04]  /*2210*/  IMAD.WIDE.U32 R72, R67, R74, R10 ;  /* 0x0000004a43487225 */ /* 0x000fc800078e000a */
[----:B------:R-:W-:Y:S02]  /*2220*/  IMAD R71, R67, R75, R6 ;  /* 0x0000004b43477224 */ /* 0x000fe400078e0206 */
[-C--:B-1----:R-:W-:Y:S02]  /*2230*/  IMAD R5, R69, R76.reuse, RZ ;  /* 0x0000004c45057224 */ /* 0x082fe400078e02ff */
[----:B------:R-:W-:Y:S02]  /*2240*/  IMAD.IADD R13, R73, 0x1, R71 ;  /* 0x00000001490d7824 */ /* 0x000fe400078e0247 */
[----:B------:R-:W-:Y:S02]  /*2250*/  IMAD.MOV.U32 R12, RZ, RZ, R72 ;  /* 0x000000ffff0c7224 */ /* 0x000fe400078e0048 */
[C---:B------:R-:W-:Y:S02]  /*2260*/  IMAD R75, R68.reuse, R77, R5 ;  /* 0x0000004d444b7224 */ /* 0x040fe400078e0205 */
[----:B------:R-:W-:-:S04]  /*2270*/  IMAD.WIDE.U32 R6, R68, R76, R12 ;  /* 0x0000004c44067225 */ /* 0x000fc800078e000c */
[----:B------:R-:W-:Y:S01]  /*2280*/  IMAD.IADD R5, R7, 0x1, R75 ;  /* 0x0000000107057824 */ /* 0x000fe200078e024b */
[----:B--2---:R-:W-:-:S04]  /*2290*/  LEA R14, P0, R6, R78, 0x1 ;  /* 0x0000004e060e7211 */ /* 0x004fc800078008ff */
[----:B------:R-:W-:-:S05]  /*22a0*/  LEA.HI.X R15, R6, R79, R5, 0x1, P0 ;  /* 0x0000004f060f7211 */ /* 0x000fca00000f0c05 */
[----:B------:R0:W2:Y:S01]  /*22b0*/  @P1 LDG.E.LTC128B.U16 R5, desc[UR36][R14.64] ;  /* 0x000000240e051981 */ /* 0x0000a2000c1e1520 */
[----:B------:R-:W-:Y:S01]  /*22c0*/  LEA R8, P0, R70, UR4, 0x1 ;  /* 0x0000000446087c11 */ /* 0x000fe2000f8008ff */
[----:B------:R-:W-:Y:S01]  /*22d0*/  IMAD.WIDE.U32 R6, R68, R76, R10 ;  /* 0x0000004c44067225 */ /* 0x000fe200078e000a */
[----:B------:R-:W-:Y:S03]  /*22e0*/  BSSY B1, `(.L_x_30) ;  /* 0x0000012000017945 */ /* 0x000fe60003800000 */
[----:B------:R-:W-:Y:S02]  /*22f0*/  IMAD.IADD R7, R75, 0x1, R7 ;  /* 0x000000014b077824 */ /* 0x000fe400078e0207 */
[----:B------:R-:W-:Y:S01]  /*2300*/  IMAD.WIDE.U32 R20, R67, R74, R6 ;  /* 0x0000004a43147225 */ /* 0x000fe200078e0006 */
[----:B0-----:R-:W-:-:S03]  /*2310*/  SHF.L.U64.HI R15, R76, 0x3, R77 ;  /* 0x000000034c0f7819 */ /* 0x001fc6000001024d */
[----:B------:R-:W-:Y:S01]  /*2320*/  IMAD.IADD R7, R71, 0x1, R21 ;  /* 0x0000000147077824 */ /* 0x000fe200078e0215 */
[----:B------:R-:W-:Y:S01]  /*2330*/  LEA R6, P4, R20, R78, 0x1 ;  /* 0x0000004e14067211 */ /* 0x000fe200078808ff */
[----:B------:R-:W-:-:S03]  /*2340*/  IMAD.SHL.U32 R14, R76, 0x8, RZ ;  /* 0x000000084c0e7824 */ /* 0x000fc600078e00ff */
[----:B------:R-:W-:Y:S01]  /*2350*/  LEA.HI.X R7, R20, R79, R7, 0x1, P4 ;  /* 0x0000004f14077211 */ /* 0x000fe200020f0c07 */
[----:B--2---:R-:W-:-:S05]  /*2360*/  HADD2.F32 R9, -RZ, R5.H0_H0 ;  /* 0x20000005ff097230 */ /* 0x004fca0000004100 */
[----:B------:R-:W-:-:S04]  /*2370*/  FMUL R9, R9, R56 ;  /* 0x0000003809097220 */ /* 0x000fc80000400000 */
[----:B------:R-:W-:Y:S01]  /*2380*/  FFMA R24, R24, R19, R9 ;  /* 0x0000001318187223 */ /* 0x000fe20000000009 */
[----:B------:R-:W-:Y:S02]  /*2390*/  LEA.HI.X R9, R70, UR5, R81, 0x1, P0 ;  /* 0x0000000546097c11 */ /* 0x000fe400080f0c51 */
[----:B------:R-:W-:Y:S02]  /*23a0*/  ISETP.GT.AND P0, PT, R4, 0x1, PT ;  /* 0x000000010400780c */ /* 0x000fe40003f04270 */
[----:B------:R-:W-:Y:S02]  /*23b0*/  F2FP.F16.F32.PACK_AB R24, RZ, R24 ;  /* 0x00000018ff18723e */ /* 0x000fe400000000ff */
[----:B------:R-:W-:-:S03]  /*23c0*/  ISETP.GT.AND P3, PT, R3, RZ, P0 ;  /* 0x000000ff0300720c */ /* 0x000fc60000764270 */
[----:B------:R0:W-:Y:S10]  /*23d0*/  @P1 STG.E.U16 desc[UR36][R8.64], R24 ;  /* 0x0000001808001986 */ /* 0x0001f4000c101524 */
[----:B------:R-:W-:Y:S05]  /*23e0*/  @!P3 BRA `(.L_x_31) ;  /* 0x000000000004b947 */ /* 0x000fea0003800000 */
[----:B------:R1:W5:Y:S02]  /*23f0*/  LDG.E.LTC128B.U16 R5, desc[UR36][R6.64+0x2] ;  /* 0x0000022406057981 */ /* 0x000364000c1e1520 */
.L_x_31:
[----:B------:R-:W-:Y:S05]  /*2400*/  BSYNC B1 ;  /* 0x0000000000017941 */ /* 0x000fea0003800000 */
.L_x_30:
[----:B-----5:R-:W-:Y:S01]  /*2410*/  HADD2.F32 R69, -RZ, R5.H0_H0 ;  /* 0x20000005ff457230 */ /* 0x020fe20000004100 */
[----:B------:R-:W-:Y:S01]  /*2420*/  ISETP.GT.AND P2, PT, R3, 0x8, P2 ;  /* 0x000000080300780c */ /* 0x000fe20001744270 */
[----:B------:R-:W-:Y:S01]  /*2430*/  IMAD.WIDE.U32 R20, R68, R76, R14 ;  /* 0x0000004c44147225 */ /* 0x000fe200078e000e */
[----:B0-----:R-:W-:-:S03]  /*2440*/  PRMT R24, R5, 0x7610, R24 ;  /* 0x0000761005187816 */ /* 0x001fc60000000018 */
[----:B------:R-:W-:Y:S01]  /*2450*/  FMUL R12, R69, R56 ;  /* 0x00000038450c7220 */ /* 0x000fe20000400000 */
[----:B------:R-:W-:Y:S01]  /*2460*/  IMAD.IADD R75, R75, 0x1, R21 ;  /* 0x000000014b4b7824 */ /* 0x000fe200078e0215 */
[----:B------:R-:W-:Y:S02]  /*2470*/  IADD3 R72, P1, R72, R20, RZ ;  /* 0x0000001448487210 */ /* 0x000fe40007f3e0ff */
[----:B------:R-:W-:-:S03]  /*2480*/  FFMA R12, R25, R19, R12 ;  /* 0x00000013190c7223 */ /* 0x000fc6000000000c */
[----:B------:R-:W-:Y:S01]  /*2490*/  IMAD.X R13, R75, 0x1, R13, P1 ;  /* 0x000000014b0d7824 */ /* 0x000fe200008e060d */
[C---:B------:R-:W-:Y:S02]  /*24a0*/  LEA R14, P1, R72.reuse, R78, 0x1 ;  /* 0x0000004e480e7211 */ /* 0x040fe400078208ff */
[----:B------:R-:W-:Y:S02]  /*24b0*/  F2FP.F16.F32.PACK_AB R12, RZ, R12 ;  /* 0x0000000cff0c723e */ /* 0x000fe400000000ff */
[----:B------:R-:W-:Y:S02]  /*24c0*/  LEA.HI.X R15, R72, R79, R13, 0x1, P1 ;  /* 0x0000004f480f7211 */ /* 0x000fe400008f0c0d */
[----:B------:R-:W-:-:S05]  /*24d0*/  PRMT R21, R12, 0x7610, R21 ;  /* 0x000076100c157816 */ /* 0x000fca0000000015 */
[----:B------:R0:W-:Y:S04]  /*24e0*/  @P3 STG.E.U16 desc[UR36][R8.64+0x2], R21 ;  /* 0x0000021508003986 */ /* 0x0001e8000c101524 */
[----:B------:R-:W2:Y:S01]  /*24f0*/  @P2 LDG.E.LTC128B.U16 R24, desc[UR36][R14.64] ;  /* 0x000000240e182981 */ /* 0x000ea2000c1e1520 */
[----:B------:R-:W-:Y:S01]  /*2500*/  IADD3 R20, P1, R10, R20, RZ ;  /* 0x000000140a147210 */ /* 0x000fe20007f3e0ff */
[----:B------:R-:W-:Y:S01]  /*2510*/  BSSY B1, `(.L_x_32) ;  /* 0x0000011000017945 */ /* 0x000fe20003800000 */
[----:B------:R-:W-:Y:S02]  /*2520*/  SHF.L.U64.HI R13, R57, 0x1, R58 ;  /* 0x00000001390d7819 */ /* 0x000fe4000001023a */
[----:B------:R-:W-:Y:S01]  /*2530*/  ISETP.GT.AND P0, PT, R3, 0x8, P0 ;  /* 0x000000080300780c */ /* 0x000fe20000704270 */
[----:B0-----:R-:W-:Y:S01]  /*2540*/  IMAD.X R21, R11, 0x1, R75, P1 ;  /* 0x000000010b157824 */ /* 0x001fe200008e064b */
[----:B------:R-:W-:Y:S01]  /*2550*/  LEA R12, P1, R57, R8, 0x1 ;  /* 0x00000008390c7211 */ /* 0x000fe200078208ff */
[----:B------:R-:W-:-:S04]  /*2560*/  IMAD.WIDE.U32 R20, R67, R74, R20 ;  /* 0x0000004a43147225 */ /* 0x000fc800078e0014 */
[----:B------:R-:W-:Y:S01]  /*2570*/  IMAD.X R13, R13, 0x1, R9, P1 ;  /* 0x000000010d0d7824 */ /* 0x000fe200008e0609 */
[----:B------:R-:W-:Y:S01]  /*2580*/  LEA R10, P3, R20, R78, 0x1 ;  /* 0x0000004e140a7211 */ /* 0x000fe200078608ff */
[----:B------:R-:W-:-:S05]  /*2590*/  IMAD.IADD R11, R71, 0x1, R21 ;  /* 0x00000001470b7824 */ /* 0x000fca00078e0215 */
[----:B------:R-:W-:Y:S01]  /*25a0*/  LEA.HI.X R11, R20, R79, R11, 0x1, P3 ;  /* 0x0000004f140b7211 */ /* 0x000fe200018f0c0b */
[----:B--2---:R-:W-:-:S05]  /*25b0*/  HADD2.F32 R5, -RZ, R24.H0_H0 ;  /* 0x20000018ff057230 */ /* 0x004fca0000004100 */
[----:B------:R-:W-:-:S04]  /*25c0*/  FMUL R5, R5, R56 ;  /* 0x0000003805057220 */ /* 0x000fc80000400000 */
[----:B------:R-:W-:-:S05]  /*25d0*/  FFMA R5, R26, R19, R5 ;  /* 0x000000131a057223 */ /* 0x000fca0000000005 */
[----:B------:R-:W-:-:S05]  /*25e0*/  F2FP.F16.F32.PACK_AB R5, RZ, R5 ;  /* 0x00000005ff05723e */ /* 0x000fca00000000ff */
[----:B------:R0:W-:Y:S01]  /*25f0*/  @P2 STG.E.U16 desc[UR36][R12.64], R5 ;  /* 0x000000050c002986 */ /* 0x0001e2000c101524 */
[----:B------:R-:W-:Y:S05]  /*2600*/  @!P0 BRA `(.L_x_33) ;  /* 0x0000000000048947 */ /* 0x000fea0003800000 */
[----:B------:R2:W5:Y:S02]  /*2610*/  LDG.E.LTC128B.U16 R24, desc[UR36][R10.64+0x2] ;  /* 0x000002240a187981 */ /* 0x000564000c1e1520 */
.L_x_33:
[----:B------:R-:W-:Y:S05]  /*2620*/  BSYNC B1 ;  /* 0x0000000000017941 */ /* 0x000fea0003800000 */
.L_x_32:
[----:B0----5:R-:W-:Y:S01]  /*2630*/  HADD2.F32 R5, -RZ, R24.H0_H0 ;  /* 0x20000018ff057230 */ /* 0x021fe20000004100 */
[----:B------:R-:W-:Y:S01]  /*2640*/  ISETP.GT.AND P1, PT, R4, 0x8, PT ;  /* 0x000000080400780c */ /* 0x000fe20003f24270 */
[----:B------:R-:W-:Y:S03]  /*2650*/  BSSY B1, `(.L_x_34) ;  /* 0x0000008000017945 */ /* 0x000fe60003800000 */
[----:B------:R-:W-:Y:S01]  /*2660*/  FMUL R14, R5, R56 ;  /* 0x00000038050e7220 */ /* 0x000fe20000400000 */
[----:B------:R-:W-:-:S03]  /*2670*/  ISETP.GT.AND P2, PT, R3, RZ, P1 ;  /* 0x000000ff0300720c */ /* 0x000fc60000f44270 */
[----:B------:R-:W-:-:S05]  /*2680*/  FFMA R14, R27, R19, R14 ;  /* 0x000000131b0e7223 */ /* 0x000fca000000000e */
[----:B------:R-:W-:-:S05]  /*2690*/  F2FP.F16.F32.PACK_AB R14, RZ, R14 ;  /* 0x0000000eff0e723e */ /* 0x000fca00000000ff */
[----:B------:R0:W-:Y:S01]  /*26a0*/  @P0 STG.E.U16 desc[UR36][R12.64+0x2], R14 ;  /* 0x0000020e0c000986 */ /* 0x0001e2000c101524 */
[----:B------:R-:W-:Y:S05]  /*26b0*/  @!P2 BRA `(.L_x_35) ;  /* 0x000000000004a947 */ /* 0x000fea0003800000 */
[----:B------:R3:W5:Y:S02]  /*26c0*/  LDG.E.LTC128B.U16 R24, desc[UR36][R6.64+0x10] ;  /* 0x0000102406187981 */ /* 0x000764000c1e1520 */
.L_x_35:
[----:B------:R-:W-:Y:S05]  /*26d0*/  BSYNC B1 ;  /* 0x0000000000017941 */ /* 0x000fea0003800000 */
.L_x_34:
[----:B-----5:R-:W-:Y:S01]  /*26e0*/  HADD2.F32 R5, -RZ, R24.H0_H0 ;  /* 0x20000018ff057230 */ /* 0x020fe20000004100 */
        /* <DEDUP_REMOVED lines=9> */
.L_x_37:
[----:B------:R-:W-:Y:S05]  /*2780*/  BSYNC B1 ;  /* 0x0000000000017941 */ /* 0x000fea0003800000 */
.L_x_36:
[----:B----45:R-:W-:Y:S01]  /*2790*/  HADD2.F32 R5, -RZ, R24.H0_H0 ;  /* 0x20000018ff057230 */ /* 0x030fe20000004100 */
[----:B------:R-:W-:Y:S01]  /*27a0*/  ISETP.GT.AND P1, PT, R3, 0x8, P1 ;  /* 0x000000080300780c */ /* 0x000fe20000f24270 */
[----:B------:R-:W-:Y:S03]  /*27b0*/  BSSY B1, `(.L_x_38) ;  /* 0x0000007000017945 */ /* 0x000fe60003800000 */
[----:B0-----:R-:W-:-:S04]  /*27c0*/  FMUL R14, R5, R56 ;  /* 0x00000038050e7220 */ /* 0x001fc80000400000 */
[----:B------:R-:W-:-:S05]  /*27d0*/  FFMA R14, R29, R19, R14 ;  /* 0x000000131d0e7223 */ /* 0x000fca000000000e */
[----:B------:R-:W-:-:S05]  /*27e0*/  F2FP.F16.F32.PACK_AB R14, RZ, R14 ;  /* 0x0000000eff0e723e */ /* 0x000fca00000000ff */
[----:B------:R0:W-:Y:S01]  /*27f0*/  @P3 STG.E.U16 desc[UR36][R8.64+0x12], R14 ;  /* 0x0000120e08003986 */ /* 0x0001e2000c101524 */
[----:B------:R-:W-:Y:S05]  /*2800*/  @!P1 BRA `(.L_x_39) ;  /* 0x0000000000049947 */ /* 0x000fea0003800000 */
[----:B------:R4:W5:Y:S02]  /*2810*/  LDG.E.LTC128B.U16 R24, desc[UR36][R10.64+0x10] ;  /* 0x000010240a187981 */ /* 0x000964000c1e1520 */
.L_x_39:
[----:B------:R-:W-:Y:S05]  /*2820*/  BSYNC B1 ;  /* 0x0000000000017941 */ /* 0x000fea0003800000 */
.L_x_38:
[----:B-----5:R-:W-:Y:S01]  /*2830*/  HADD2.F32 R5, -RZ, R24.H0_H0 ;  /* 0x20000018ff057230 */ /* 0x020fe20000004100 */
[----:B------:R-:W-:Y:S01]  /*2840*/  ISETP.GT.AND P0, PT, R3, 0x8, P0 ;  /* 0x000000080300780c */ /* 0x000fe20000704270 */
[----:B------:R-:W-:Y:S03]  /*2850*/  BSSY B1, `(.L_x_40) ;  /* 0x0000007000017945 */ /* 0x000fe60003800000 */
[----:B------:R-:W-:-:S04]  /*2860*/  FMUL R5, R5, R56 ;  /* 0x0000003805057220 */ /* 0x000fc80000400000 */
[----:B------:R-:W-:-:S05]  /*2870*/  FFMA R5, R30, R19, R5 ;  /* 0x000000131e057223 */ /* 0x000fca0000000005 */
[----:B------:R-:W-:-:S05]  /*2880*/  F2FP.F16.F32.PACK_AB R5, RZ, R5 ;  /* 0x00000005ff05723e */ /* 0x000fca00000000ff */
[----:B------:R0:W-:Y:S01]  /*2890*/  @P1 STG.E.U16 desc[UR36][R12.64+0x10], R5 ;  /* 0x000010050c001986 */ /* 0x0001e2000c101524 */
[----:B------:R-:W-:Y:S05]  /*28a0*/  @!P0 BRA `(.L_x_41) ;  /* 0x0000000000048947 */ /* 0x000fea0003800000 */
[----:B------:R0:W5:Y:S02]  /*28b0*/  LDG.E.LTC128B.U16 R24, desc[UR36][R10.64+0x12] ;  /* 0x000012240a187981 */ /* 0x000164000c1e1520 */
.L_x_41:
[----:B------:R-:W-:Y:S05]  /*28c0*/  BSYNC B1 ;  /* 0x0000000000017941 */ /* 0x000fea0003800000 */
.L_x_40:
        /* <DEDUP_REMOVED lines=10> */
.L_x_43:
[----:B------:R-:W-:Y:S05]  /*2970*/  BSYNC B1 ;  /* 0x0000000000017941 */ /* 0x000fea0003800000 */
.L_x_42:
        /* <DEDUP_REMOVED lines=10> */
.L_x_45:
[----:B------:R-:W-:Y:S05]  /*2a20*/  BSYNC B1 ;  /* 0x0000000000017941 */ /* 0x000fea0003800000 */
.L_x_44:
[----:B0----5:R-:W-:Y:S01]  /*2a30*/  HADD2.F32 R5, -RZ, R24.H0_H0 ;  /* 0x20000018ff057230 */ /* 0x021fe20000004100 */
        /* <DEDUP_REMOVED lines=8> */
.L_x_47:
[----:B------:R-:W-:Y:S05]  /*2ac0*/  BSYNC B1 ;  /* 0x0000000000017941 */ /* 0x000fea0003800000 */
.L_x_46:
        /* <DEDUP_REMOVED lines=9> */
.L_x_49:
[----:B------:R-:W-:Y:S05]  /*2b60*/  BSYNC B1 ;  /* 0x0000000000017941 */ /* 0x000fea0003800000 */
.L_x_48:
        /* <DEDUP_REMOVED lines=10> */
.L_x_51:
[----:B------:R-:W-:Y:S05]  /*2c10*/  BSYNC B1 ;  /* 0x0000000000017941 */ /* 0x000fea0003800000 */
.L_x_50:
        /* <DEDUP_REMOVED lines=10> */
.L_x_53:
[----:B------:R-:W-:Y:S05]  /*2cc0*/  BSYNC B1 ;  /* 0x0000000000017941 */ /* 0x000fea0003800000 */
.L_x_52:
        /* <DEDUP_REMOVED lines=9> */
.L_x_55:
[----:B------:R-:W-:Y:S05]  /*2d60*/  BSYNC B1 ;  /* 0x0000000000017941 */ /* 0x000fea0003800000 */
.L_x_54:
        /* <DEDUP_REMOVED lines=9> */
.L_x_57:
[----:B------:R-:W-:Y:S05]  /*2e00*/  BSYNC B1 ;  /* 0x0000000000017941 */ /* 0x000fea0003800000 */
.L_x_56:
        /* <DEDUP_REMOVED lines=10> */
.L_x_59:
[----:B------:R-:W-:Y:S05]  /*2eb0*/  BSYNC B1 ;  /* 0x0000000000017941 */ /* 0x000fea0003800000 */
.L_x_58:
        /* <DEDUP_REMOVED lines=10> */
.L_x_61:
[----:B------:R-:W-:Y:S05]  /*2f60*/  BSYNC B1 ;  /* 0x0000000000017941 */ /* 0x000fea0003800000 */
.L_x_60:
        /* <DEDUP_REMOVED lines=9> */
.L_x_63:
[----:B------:R-:W-:Y:S05]  /*3000*/  BSYNC B1 ;  /* 0x0000000000017941 */ /* 0x000fea0003800000 */
.L_x_62:
        /* <DEDUP_REMOVED lines=9> */
.L_x_65:
[----:B------:R-:W-:Y:S05]  /*30a0*/  BSYNC B1 ;  /* 0x0000000000017941 */ /* 0x000fea0003800000 */
.L_x_64:
        /* <DEDUP_REMOVED lines=10> */
.L_x_67:
[----:B------:R-:W-:Y:S05]  /*3150*/  BSYNC B1 ;  /* 0x0000000000017941 */ /* 0x000fea0003800000 */
.L_x_66:
        /* <DEDUP_REMOVED lines=10> */
.L_x_69:
[----:B------:R-:W-:Y:S05]  /*3200*/  BSYNC B1 ;  /* 0x0000000000017941 */ /* 0x000fea0003800000 */
.L_x_68:
        /* <DEDUP_REMOVED lines=9> */
.L_x_71:
[----:B------:R-:W-:Y:S05]  /*32a0*/  BSYNC B1 ;  /* 0x0000000000017941 */ /* 0x000fea0003800000 */
.L_x_70:
        /* <DEDUP_REMOVED lines=9> */
.L_x_73:
[----:B------:R-:W-:Y:S05]  /*3340*/  BSYNC B1 ;  /* 0x0000000000017941 */ /* 0x000fea0003800000 */
.L_x_72:
        /* <DEDUP_REMOVED lines=10> */
.L_x_75:
[----:B------:R-:W-:Y:S05]  /*33f0*/  BSYNC B1 ;  /* 0x0000000000017941 */ /* 0x000fea0003800000 */
.L_x_74:
        /* <DEDUP_REMOVED lines=10> */
.L_x_77:
[----:B------:R-:W-:Y:S05]  /*34a0*/  BSYNC B1 ;  /* 0x0000000000017941 */ /* 0x000fea0003800000 */
.L_x_76:
        /* <DEDUP_REMOVED lines=9> */
.L_x_79:
[----:B------:R-:W-:Y:S05]  /*3540*/  BSYNC B1 ;  /* 0x0000000000017941 */ /* 0x000fea0003800000 */
.L_x_78:
        /* <DEDUP_REMOVED lines=9> */
.L_x_81:
[----:B------:R-:W-:Y:S05]  /*35e0*/  BSYNC B1 ;  /* 0x0000000000017941 */ /* 0x000fea0003800000 */
.L_x_80:
        /* <DEDUP_REMOVED lines=10> */
.L_x_83:
[----:B------:R-:W-:Y:S05]  /*3690*/  BSYNC B1 ;  /* 0x0000000000017941 */ /* 0x000fea0003800000 */
.L_x_82:
[----:B-----5:R-:W-:Y:S01]  /*36a0*/  HADD2.F32 R5, -RZ, R24.H0_H0 ;  /* 0x20000018ff057230 */ /* 0x020fe20000004100 */
[----:B------:R-:W-:Y:S01]  /*36b0*/  ISETP.GT.AND P0, PT, R4, 0x39, PT ;  /* 0x000000390400780c */ /* 0x000fe20003f04270 */
[----:B------:R-:W-:Y:S01]  /*36c0*/  @P2 IMAD.MOV.U32 R4, RZ, RZ, R8 ;  /* 0x000000ffff042224 */ /* 0x000fe200078e0008 */
[----:B------:R-:W-:Y:S02]  /*36d0*/  BSSY B1, `(.L_x_84) ;  /* 0x000000a000017945 */ /* 0x000fe40003800000 */
[----:B------:R-:W-:Y:S01]  /*36e0*/  FMUL R5, R5, R56 ;  /* 0x0000003805057220 */ /* 0x000fe20000400000 */
[----:B------:R-:W-:-:S03]  /*36f0*/  ISETP.GT.AND P3, PT, R3, RZ, P0 ;  /* 0x000000ff0300720c */ /* 0x000fc60000764270 */
[----:B------:R-:W-:-:S05]  /*3700*/  FFMA R5, R52, R19, R5 ;  /* 0x0000001334057223 */ /* 0x000fca0000000005 */
[----:B------:R-:W-:-:S04]  /*3710*/  F2FP.F16.F32.PACK_AB R5, RZ, R5 ;  /* 0x00000005ff05723e */ /* 0x000fc800000000ff */
[----:B0-----:R-:W-:Y:S01]  /*3720*/  PRMT R14, R5, 0x7610, R14 ;  /* 0x00007610050e7816 */ /* 0x001fe2000000000e */
[----:B------:R-:W-:-:S05]  /*3730*/  @P2 IMAD.MOV.U32 R5, RZ, RZ, R9 ;  /* 0x000000ffff052224 */ /* 0x000fca00078e0009 */
[----:B------:R0:W-:Y:S01]  /*3740*/  @P2 STG.E.U16 desc[UR36][R4.64+0x70], R14 ;  /* 0x0000700e04002986 */ /* 0x0001e2000c101524 */
[----:B------:R-:W-:Y:S05]  /*3750*/  @!P3 BRA `(.L_x_85) ;  /* 0x000000000004b947 */ /* 0x000fea0003800000 */
[----:B------:R0:W5:Y:S02]  /*3760*/  LDG.E.LTC128B.U16 R24, desc[UR36][R6.64+0x72] ;  /* 0x0000722406187981 */ /* 0x000164000c1e1520 */
.L_x_85:
[----:B------:R-:W-:Y:S05]  /*3770*/  BSYNC B1 ;  /* 0x0000000000017941 */ /* 0x000fea0003800000 */
.L_x_84:
        /* <DEDUP_REMOVED lines=9> */
.L_x_87:
[----:B------:R-:W-:Y:S05]  /*3810*/  BSYNC B1 ;  /* 0x0000000000017941 */ /* 0x000fea0003800000 */
.L_x_86:
[----:B-----5:R-:W-:Y:S01]  /*3820*/  HADD2.F32 R5, -RZ, R24.H0_H0 ;  /* 0x20000018ff057230 */ /* 0x020fe20000004100 */
[----:B------:R-:W-:Y:S01]  /*3830*/  ISETP.GT.AND P0, PT, R3, 0x8, P0 ;  /* 0x000000080300780c */ /* 0x000fe20000704270 */
[----:B0-----:R-:W-:Y:S01]  /*3840*/  @P1 IMAD.MOV.U32 R4, RZ, RZ, R12 ;  /* 0x000000ffff041224 */ /* 0x001fe200078e000c */
[----:B------:R-:W-:Y:S02]  /*3850*/  BSSY B1, `(.L_x_88) ;  /* 0x0000009000017945 */ /* 0x000fe40003800000 */
[----:B------:R-:W-:-:S04]  /*3860*/  FMUL R5, R5, R56 ;  /* 0x0000003805057220 */ /* 0x000fc80000400000 */
[----:B------:R-:W-:-:S05]  /*3870*/  FFMA R5, R54, R19, R5 ;  /* 0x0000001336057223 */ /* 0x000fca0000000005 */
[----:B------:R-:W-:-:S04]  /*3880*/  F2FP.F16.F32.PACK_AB R5, RZ, R5 ;  /* 0x00000005ff05723e */ /* 0x000fc800000000ff */
[----:B-1-3--:R-:W-:Y:S01]  /*3890*/  PRMT R6, R5, 0x7610, R6 ;  /* 0x0000761005067816 */ /* 0x00afe20000000006 */
[----:B------:R-:W-:-:S05]  /*38a0*/  @P1 IMAD.MOV.U32 R5, RZ, RZ, R13 ;  /* 0x000000ffff051224 */ /* 0x000fca00078e000d */
[----:B------:R0:W-:Y:S01]  /*38b0*/  @P1 STG.E.U16 desc[UR36][R4.64+0x70], R6 ;  /* 0x0000700604001986 */ /* 0x0001e2000c101524 */
[----:B------:R-:W-:Y:S05]  /*38c0*/  @!P0 BRA `(.L_x_89) ;  /* 0x0000000000048947 */ /* 0x000fea0003800000 */
[----:B------:R1:W5:Y:S02]  /*38d0*/  LDG.E.LTC128B.U16 R24, desc[UR36][R10.64+0x72] ;  /* 0x000072240a187981 */ /* 0x000364000c1e1520 */
.L_x_89:
[----:B------:R-:W-:Y:S05]  /*38e0*/  BSYNC B1 ;  /* 0x0000000000017941 */ /* 0x000fea0003800000 */
.L_x_88:
[----:B------:R-:W-:Y:S05]  /*38f0*/  @!P0 BRA `(.L_x_90) ;  /* 0x0000000800a88947 */ /* 0x000fea0003800000 */
[----:B-----5:R-:W-:-:S05]  /*3900*/  HADD2.F32 R3, -RZ, R24.H0_H0 ;  /* 0x20000018ff037230 */ /* 0x020fca0000004100 */
[----:B0-----:R-:W-:-:S04]  /*3910*/  FMUL R4, R3, R56 ;  /* 0x0000003803047220 */ /* 0x001fc80000400000 */
[----:B------:R-:W-:-:S05]  /*3920*/  FFMA R4, R55, R19, R4 ;  /* 0x0000001337047223 */ /* 0x000fca0000000004 */
[----:B------:R-:W-:-:S05]  /*3930*/  F2FP.F16.F32.PACK_AB R4, RZ, R4 ;  /* 0x00000004ff04723e */ /* 0x000fca00000000ff */
[----:B------:R3:W-:Y:S01]  /*3940*/  STG.E.U16 desc[UR36][R12.64+0x72], R4 ;  /* 0x000072040c007986 */ /* 0x0007e2000c101524 */
[----:B------:R-:W-:Y:S05]  /*3950*/  BRA `(.L_x_90) ;  /* 0x0000000800907947 */ /* 0x000fea0003800000 */
.L_x_29:
[----:B------:R-:W-:Y:S01]  /*3960*/  ISETP.GT.AND P3, PT, R4, 0x1, PT ;  /* 0x000000010400780c */ /* 0x000fe20003f64270 */
[----:B------:R-:W-:Y:S01]  /*3970*/  ULDC.64 UR4, c[0x0][0x5c0] ;  /* 0x0001700000047ab9 */ /* 0x000fe20000000a00 */
[-C--:B------:R-:W-:Y:S01]  /*3980*/  FMUL R24, R24, R19.reuse ;  /* 0x0000001318187220 */ /* 0x080fe20000400000 */
[----:B------:R-:W-:Y:S01]  /*3990*/  LEA R6, P4, R70, UR4, 0x1 ;  /* 0x0000000446067c11 */ /* 0x000fe2000f8808ff */
[-C--:B------:R-:W-:Y:S01]  /*39a0*/  FMUL R25, R25, R19.reuse ;  /* 0x0000001319197220 */ /* 0x080fe20000400000 */
[----:B------:R-:W-:Y:S01]  /*39b0*/  ISETP.GT.AND P0, PT, R3, RZ, P3 ;  /* 0x000000ff0300720c */ /* 0x000fe20001f04270 */
[-C--:B------:R-:W-:Y:S01]  /*39c0*/  FMUL R26, R26, R19.reuse ;  /* 0x000000131a1a7220 */ /* 0x080fe20000400000 */
[----:B------:R-:W-:Y:S01]  /*39d0*/  F2FP.F16.F32.PACK_AB R24, RZ, R24 ;  /* 0x00000018ff18723e */ /* 0x000fe200000000ff */
[-C--:B------:R-:W-:Y:S01]  /*39e0*/  FMUL R27, R27, R19.reuse ;  /* 0x000000131b1b7220 */ /* 0x080fe20000400000 */
[----:B------:R-:W-:Y:S01]  /*39f0*/  LEA.HI.X R7, R70, UR5, R81, 0x1, P4 ;  /* 0x0000000546077c11 */ /* 0x000fe2000a0f0c51 */
[----:B------:R-:W-:Y:S01]  /*3a00*/  FMUL R28, R28, R19 ;  /* 0x000000131c1c7220 */ /* 0x000fe20000400000 */
[----:B------:R-:W-:Y:S01]  /*3a10*/  F2FP.F16.F32.PACK_AB R25, RZ, R25 ;  /* 0x00000019ff19723e */ /* 0x000fe200000000ff */
[-C--:B------:R-:W-:Y:S01]  /*3a20*/  FMUL R29, R29, R19.reuse ;  /* 0x000000131d1d7220 */ /* 0x080fe20000400000 */
[----:B------:R-:W-:Y:S01]  /*3a30*/  ISETP.GT.AND P2, PT, R3, 0x8, P2 ;  /* 0x000000080300780c */ /* 0x000fe20001744270 */
[----:B------:R-:W-:Y:S01]  /*3a40*/  @P1 STG.E.U16 desc[UR36][R6.64], R24 ;  /* 0x0000001806001986 */ /* 0x000fe2000c101524 */
[----:B------:R-:W-:Y:S01]  /*3a50*/  ISETP.GT.AND P1, PT, R4, 0x8, PT ;  /* 0x000000080400780c */ /* 0x000fe20003f24270 */
[-C--:B------:R-:W-:Y:S01]  /*3a60*/  FMUL R30, R30, R19.reuse ;  /* 0x000000131e1e7220 */ /* 0x080fe20000400000 */
[C---:B------:R-:W-:Y:S01]  /*3a70*/  SHF.L.U64.HI R5, R57.reuse, 0x1, R58 ;  /* 0x0000000139057819 */ /* 0x040fe2000001023a */
[----:B------:R-:W-:Y:S01]  /*3a80*/  @P0 STG.E.U16 desc[UR36][R6.64+0x2], R25 ;  /* 0x0000021906000986 */ /* 0x000fe2000c101524 */
[----:B------:R-:W-:Y:S01]  /*3a90*/  LEA R8, P5, R57, R6, 0x1 ;  /* 0x0000000639087211 */ /* 0x000fe200078a08ff */
[-C--:B------:R-:W-:Y:S01]  /*3aa0*/  FMUL R31, R31, R19.reuse ;  /* 0x000000131f1f7220 */ /* 0x080fe20000400000 */
[----:B------:R-:W-:Y:S01]  /*3ab0*/  ISETP.GT.AND P3, PT, R3, 0x8, P3 ;  /* 0x000000080300780c */ /* 0x000fe20001f64270 */
[-C--:B------:R-:W-:Y:S01]  /*3ac0*/  FMUL R32, R32, R19.reuse ;  /* 0x0000001320207220 */ /* 0x080fe20000400000 */
[----:B------:R-:W-:Y:S01]  /*3ad0*/  ISETP.GT.AND P0, PT, R4, 0x9, PT ;  /* 0x000000090400780c */ /* 0x000fe20003f04270 */
[----:B------:R-:W-:Y:S01]  /*3ae0*/  IMAD.X R9, R5, 0x1, R7, P5 ;  /* 0x0000000105097824 */ /* 0x000fe200028e0607 */
[----:B------:R-:W-:Y:S01]  /*3af0*/  ISETP.GT.AND P4, PT, R3, RZ, P1 ;  /* 0x000000ff0300720c */ /* 0x000fe20000f84270 */
[-C--:B------:R-:W-:Y:S01]  /*3b00*/  FMUL R33, R33, R19.reuse ;  /* 0x0000001321217220 */ /* 0x080fe20000400000 */
[----:B------:R-:W-:Y:S01]  /*3b10*/  F2FP.F16.F32.PACK_AB R26, RZ, R26 ;  /* 0x0000001aff1a723e */ /* 0x000fe200000000ff */
[-C--:B------:R-:W-:Y:S01]  /*3b20*/  FMUL R34, R34, R19.reuse ;  /* 0x0000001322227220 */ /* 0x080fe20000400000 */
[----:B------:R-:W-:Y:S01]  /*3b30*/  ISETP.GT.AND P5, PT, R3, RZ, P0 ;  /* 0x000000ff0300720c */ /* 0x000fe200007a4270 */
[----:B------:R-:W-:Y:S01]  /*3b40*/  FMUL R35, R35, R19 ;  /* 0x0000001323237220 */ /* 0x000fe20000400000 */
[----:B------:R-:W-:Y:S01]  /*3b50*/  F2FP.F16.F32.PACK_AB R27, RZ, R27 ;  /* 0x0000001bff1b723e */ /* 0x000fe200000000ff */
[----:B------:R-:W-:Y:S01]  /*3b60*/  @P2 STG.E.U16 desc[UR36][R8.64], R26 ;  /* 0x0000001a08002986 */ /* 0x000fe2000c101524 */
[----:B------:R-:W-:Y:S01]  /*3b70*/  F2FP.F16.F32.PACK_AB R28, RZ, R28 ;  /* 0x0000001cff1c723e */ /* 0x000fe200000000ff */
[-C--:B------:R-:W-:Y:S01]  /*3b80*/  FMUL R36, R36, R19.reuse ;  /* 0x0000001324247220 */ /* 0x080fe20000400000 */
[----:B------:R-:W-:Y:S01]  /*3b90*/  ISETP.GT.AND P2, PT, R3, 0x8, P1 ;  /* 0x000000080300780c */ /* 0x000fe20000f44270 */
[----:B------:R-:W-:Y:S01]  /*3ba0*/  @P3 STG.E.U16 desc[UR36][R8.64+0x2], R27 ;  /* 0x0000021b08003986 */ /* 0x000fe2000c101524 */
[----:B------:R-:W-:Y:S01]  /*3bb0*/  ISETP.GT.AND P1, PT, R4, 0x10, PT ;  /* 0x000000100400780c */ /* 0x000fe20003f24270 */
[----:B------:R-:W-:Y:S01]  /*3bc0*/  FMUL R37, R37, R19 ;  /* 0x0000001325257220 */ /* 0x000fe20000400000 */
[----:B------:R-:W-:Y:S01]  /*3bd0*/  F2FP.F16.F32.PACK_AB R29, RZ, R29 ;  /* 0x0000001dff1d723e */ /* 0x000fe200000000ff */
[----:B------:R-:W-:Y:S01]  /*3be0*/  @P4 STG.E.U16 desc[UR36][R6.64+0x10], R28 ;  /* 0x0000101c06004986 */ /* 0x000fe2000c101524 */
[C---:B------:R-:W-:Y:S01]  /*3bf0*/  ISETP.GT.AND P3, PT, R3.reuse, 0x8, P0 ;  /* 0x000000080300780c */ /* 0x040fe20000764270 */
[-C--:B------:R-:W-:Y:S01]  /*3c00*/  FMUL R38, R38, R19.reuse ;  /* 0x0000001326267220 */ /* 0x080fe20000400000 */
[----:B------:R-:W-:Y:S01]  /*3c10*/  ISETP.GT.AND P0, PT, R4, 0x11, PT ;  /* 0x000000110400780c */ /* 0x000fe20003f04270 */
[----:B------:R-:W-:Y:S01]  /*3c20*/  @P5 STG.E.U16 desc[UR36][R6.64+0x12], R29 ;  /* 0x0000121d06005986 */ /* 0x000fe2000c101524 */
        /* <DEDUP_REMOVED lines=42> */
[----:B------:R-:W-:Y:S01]  /*3ed0*/  ISETP.GT.AND P5, PT, R3, RZ, P0 ;  /* 0x000000ff0300720c */ /* 0x000fe200007a4270 */
[-C--:B------:R-:W-:Y:S01]  /*3ee0*/  FMUL R52, R52, R19.reuse ;  /* 0x0000001334347220 */ /* 0x080fe20000400000 */
[----:B------:R-:W-:Y:S01]  /*3ef0*/  F2FP.F16.F32.PACK_AB R38, RZ, R38 ;  /* 0x00000026ff26723e */ /* 0x000fe200000000ff */
[----:B------:R-:W-:Y:S01]  /*3f00*/  FMUL R53, R53, R19 ;  /* 0x0000001335357220 */ /* 0x000fe20000400000 */
[----:B------:R-:W-:Y:S01]  /*3f10*/  F2FP.F16.F32.PACK_AB R39, RZ, R39 ;  /* 0x00000027ff27723e */ /* 0x000fe200000000ff */
[----:B------:R-:W-:Y:S01]  /*3f20*/  FMUL R54, R54, R19 ;  /* 0x0000001336367220 */ /* 0x000fe20000400000 */
[----:B------:R-:W-:Y:S01]  /*3f30*/  F2FP.F16.F32.PACK_AB R40, RZ, R40 ;  /* 0x00000028ff28723e */ /* 0x000fe200000000ff */
[----:B------:R-:W-:Y:S01]  /*3f40*/  @P2 STG.E.U16 desc[UR36][R8.64+0x30], R38 ;  /* 0x0000302608002986 */ /* 0x000fe2000c101524 */
[----:B------:R-:W-:Y:S01]  /*3f50*/  F2FP.F16.F32.PACK_AB R41, RZ, R41 ;  /* 0x00000029ff29723e */ /* 0x000fe200000000ff */
[----:B------:R-:W-:Y:S01]  /*3f60*/  FMUL R55, R55, R19 ;  /* 0x0000001337377220 */ /* 0x000fe20000400000 */
[C---:B------:R-:W-:Y:S01]  /*3f70*/  ISETP.GT.AND P1, PT, R3.reuse, 0x8, P1 ;  /* 0x000000080300780c */ /* 0x040fe20000f24270 */
[----:B------:R-:W-:Y:S01]  /*3f80*/  @P3 STG.E.U16 desc[UR36][R8.64+0x32], R39 ;  /* 0x0000322708003986 */ /* 0x000fe2000c101524 */
[----:B------:R-:W-:-:S02]  /*3f90*/  ISETP.GT.AND P2, PT, R3, 0x8, P0 ;  /* 0x000000080300780c */ /* 0x000fc40000744270 */
[C---:B------:R-:W-:Y:S01]  /*3fa0*/  ISETP.GT.AND P0, PT, R4.reuse, 0x29, PT ;  /* 0x000000290400780c */ /* 0x040fe20003f04270 */
[----:B------:R-:W-:Y:S01]  /*3fb0*/  @P4 STG.E.U16 desc[UR36][R6.64+0x40], R40 ;  /* 0x0000402806004986 */ /* 0x000fe2000c101524 */
[----:B------:R-:W-:Y:S02]  /*3fc0*/  ISETP.GT.AND P4, PT, R4, 0x28, PT ;  /* 0x000000280400780c */ /* 0x000fe40003f84270 */
[----:B------:R-:W-:Y:S01]  /*3fd0*/  F2FP.F16.F32.PACK_AB R42, RZ, R42 ;  /* 0x0000002aff2a723e */ /* 0x000fe200000000ff */
[----:B------:R-:W-:Y:S01]  /*3fe0*/  @P5 STG.E.U16 desc[UR36][R6.64+0x42], R41 ;  /* 0x0000422906005986 */ /* 0x000fe2000c101524 */
[C---:B------:R-:W-:Y:S02]  /*3ff0*/  ISETP.GT.AND P5, PT, R3.reuse, RZ, P4 ;  /* 0x000000ff0300720c */ /* 0x040fe400027a4270 */
[----:B------:R-:W-:Y:S01]  /*4000*/  ISETP.GT.AND P3, PT, R3, RZ, P0 ;  /* 0x000000ff0300720c */ /* 0x000fe20000764270 */
[----:B------:R-:W-:Y:S01]  /*4010*/  @P1 STG.E.U16 desc[UR36][R8.64+0x40], R42 ;  /* 0x0000402a08001986 */ /* 0x000fe2000c101524 */
[----:B------:R-:W-:-:S02]  /*4020*/  F2FP.F16.F32.PACK_AB R43, RZ, R43 ;  /* 0x0000002bff2b723e */ /* 0x000fc400000000ff */
[----:B------:R-:W-:Y:S02]  /*4030*/  F2FP.F16.F32.PACK_AB R44, RZ, R44 ;  /* 0x0000002cff2c723e */ /* 0x000fe400000000ff */
[C---:B------:R-:W-:Y:S01]  /*4040*/  ISETP.GT.AND P4, PT, R3.reuse, 0x8, P4 ;  /* 0x000000080300780c */ /* 0x040fe20002784270 */
[----:B------:R-:W-:Y:S01]  /*4050*/  @P2 STG.E.U16 desc[UR36][R8.64+0x42], R43 ;  /* 0x0000422b08002986 */ /* 0x000fe2000c101524 */
[----:B------:R-:W-:Y:S02]  /*4060*/  F2FP.F16.F32.PACK_AB R45, RZ, R45 ;  /* 0x0000002dff2d723e */ /* 0x000fe400000000ff */
[C---:B------:R-:W-:Y:S01]  /*4070*/  ISETP.GT.AND P2, PT, R4.reuse, 0x31, PT ;  /* 0x000000310400780c */ /* 0x040fe20003f44270 */
[----:B------:R-:W-:Y:S01]  /*4080*/  @P5 STG.E.U16 desc[UR36][R6.64+0x50], R44 ;  /* 0x0000502c06005986 */ /* 0x000fe2000c101524 */
[----:B------:R-:W-:Y:S02]  /*4090*/  ISETP.GT.AND P5, PT, R3, 0x8, P0 ;  /* 0x000000080300780c */ /* 0x000fe400007a4270 */
[C---:B------:R-:W-:Y:S01]  /*40a0*/  ISETP.GT.AND P1, PT, R4.reuse, 0x38, PT ;  /* 0x000000380400780c */ /* 0x040fe20003f24270 */
[----:B------:R-:W-:Y:S01]  /*40b0*/  @P3 STG.E.U16 desc[UR36][R6.64+0x52], R45 ;  /* 0x0000522d06003986 */ /* 0x000fe2000c101524 */
[----:B------:R-:W-:-:S02]  /*40c0*/  ISETP.GT.AND P3, PT, R4, 0x30, PT ;  /* 0x000000300400780c */ /* 0x000fc40003f64270 */
[----:B------:R-:W-:Y:S01]  /*40d0*/  ISETP.GT.AND P0, PT, R4, 0x39, PT ;  /* 0x000000390400780c */ /* 0x000fe20003f04270 */
[----:B------:R-:W-:Y:S01]  /*40e0*/  @P4 IMAD.MOV.U32 R4, RZ, RZ, R8 ;  /* 0x000000ffff044224 */ /* 0x000fe200078e0008 */
[----:B------:R-:W-:Y:S01]  /*40f0*/  F2FP.F16.F32.PACK_AB R46, RZ, R46 ;  /* 0x0000002eff2e723e */ /* 0x000fe200000000ff */
[----:B------:R-:W-:Y:S01]  /*4100*/  @P4 IMAD.MOV.U32 R5, RZ, RZ, R9 ;  /* 0x000000ffff054224 */ /* 0x000fe200078e0009 */
[----:B------:R-:W-:Y:S02]  /*4110*/  F2FP.F16.F32.PACK_AB R47, RZ, R47 ;  /* 0x0000002fff2f723e */ /* 0x000fe400000000ff */
[----:B------:R-:W-:Y:S02]  /*4120*/  F2FP.F16.F32.PACK_AB R48, RZ, R48 ;  /* 0x00000030ff30723e */ /* 0x000fe400000000ff */
[----:B------:R0:W-:Y:S01]  /*4130*/  @P4 STG.E.U16 desc[UR36][R4.64+0x50], R46 ;  /* 0x0000502e04004986 */ /* 0x0001e2000c101524 */
[----:B------:R-:W-:Y:S02]  /*4140*/  ISETP.GT.AND P4, PT, R3, RZ, P2 ;  /* 0x000000ff0300720c */ /* 0x000fe40001784270 */
[----:B------:R-:W-:-:S02]  /*4150*/  F2FP.F16.F32.PACK_AB R49, RZ, R49 ;  /* 0x00000031ff31723e */ /* 0x000fc400000000ff */
[----:B------:R-:W-:Y:S02]  /*4160*/  ISETP.GT.AND P2, PT, R3, 0x8, P2 ;  /* 0x000000080300780c */ /* 0x000fe40001744270 */
[----:B------:R-:W-:Y:S02]  /*4170*/  F2FP.F16.F32.PACK_AB R50, RZ, R50 ;  /* 0x00000032ff32723e */ /* 0x000fe400000000ff */
[----:B------:R-:W-:Y:S02]  /*4180*/  F2FP.F16.F32.PACK_AB R51, RZ, R51 ;  /* 0x00000033ff33723e */ /* 0x000fe400000000ff */
[----:B------:R-:W-:Y:S01]  /*4190*/  F2FP.F16.F32.PACK_AB R52, RZ, R52 ;  /* 0x00000034ff34723e */ /* 0x000fe200000000ff */
[----:B0-----:R-:W-:Y:S01]  /*41a0*/  @P5 IMAD.MOV.U32 R4, RZ, RZ, R8 ;  /* 0x000000ffff045224 */ /* 0x001fe200078e0008 */
[----:B------:R-:W-:Y:S01]  /*41b0*/  F2FP.F16.F32.PACK_AB R53, RZ, R53 ;  /* 0x00000035ff35723e */ /* 0x000fe200000000ff */
[----:B------:R-:W-:Y:S01]  /*41c0*/  @P5 IMAD.MOV.U32 R5, RZ, RZ, R9 ;  /* 0x000000ffff055224 */ /* 0x000fe200078e0009 */
[----:B------:R-:W-:-:S02]  /*41d0*/  F2FP.F16.F32.PACK_AB R54, RZ, R54 ;  /* 0x00000036ff36723e */ /* 0x000fc400000000ff */
[----:B------:R-:W-:Y:S02]  /*41e0*/  F2FP.F16.F32.PACK_AB R55, RZ, R55 ;  /* 0x00000037ff37723e */ /* 0x000fe400000000ff */
[----:B------:R0:W-:Y:S01]  /*41f0*/  @P5 STG.E.U16 desc[UR36][R4.64+0x52], R47 ;  /* 0x0000522f04005986 */ /* 0x0001e2000c101524 */
[C---:B------:R-:W-:Y:S02]  /*4200*/  ISETP.GT.AND P5, PT, R3.reuse, RZ, P3 ;  /* 0x000000ff0300720c */ /* 0x040fe40001fa4270 */
[----:B------:R-:W-:-:S11]  /*4210*/  ISETP.GT.AND P3, PT, R3, 0x8, P3 ;  /* 0x000000080300780c */ /* 0x000fd60001f64270 */
[----:B0-----:R-:W-:Y:S02]  /*4220*/  @P5 IMAD.MOV.U32 R4, RZ, RZ, R6 ;  /* 0x000000ffff045224 */ /* 0x001fe400078e0006 */
[----:B------:R-:W-:-:S05]  /*4230*/  @P5 IMAD.MOV.U32 R5, RZ, RZ, R7 ;  /* 0x000000ffff055224 */ /* 0x000fca00078e0007 */
[----:B------:R0:W-:Y:S01]  /*4240*/  @P5 STG.E.U16 desc[UR36][R4.64+0x60], R48 ;  /* 0x0000603004005986 */ /* 0x0001e2000c101524 */
[C---:B------:R-:W-:Y:S02]  /*4250*/  ISETP.GT.AND P5, PT, R3.reuse, RZ, P0 ;  /* 0x000000ff0300720c */ /* 0x040fe400007a4270 */
[----:B------:R-:W-:Y:S01]  /*4260*/  ISETP.GT.AND P0, PT, R3, 0x8, P0 ;  /* 0x000000080300780c */ /* 0x000fe20000704270 */
[----:B0-----:R-:W-:Y:S02]  /*4270*/  @P4 IMAD.MOV.U32 R4, RZ, RZ, R6 ;  /* 0x000000ffff044224 */ /* 0x001fe400078e0006 */
[----:B------:R-:W-:-:S05]  /*4280*/  @P4 IMAD.MOV.U32 R5, RZ, RZ, R7 ;  /* 0x000000ffff054224 */ /* 0x000fca00078e0007 */
[----:B------:R0:W-:Y:S01]  /*4290*/  @P4 STG.E.U16 desc[UR36][R4.64+0x62], R49 ;  /* 0x0000623104004986 */ /* 0x0001e2000c101524 */
[C---:B------:R-:W-:Y:S02]  /*42a0*/  ISETP.GT.AND P4, PT, R3.reuse, RZ, P1 ;  /* 0x000000ff0300720c */ /* 0x040fe40000f84270 */
[----:B------:R-:W-:Y:S01]  /*42b0*/  ISETP.GT.AND P1, PT, R3, 0x8, P1 ;  /* 0x000000080300780c */ /* 0x000fe20000f24270 */
[----:B0-----:R-:W-:Y:S02]  /*42c0*/  @P3 IMAD.MOV.U32 R4, RZ, RZ, R8 ;  /* 0x000000ffff043224 */ /* 0x001fe400078e0008 */
[----:B------:R-:W-:-:S05]  /*42d0*/  @P3 IMAD.MOV.U32 R5, RZ, RZ, R9 ;  /* 0x000000ffff053224 */ /* 0x000fca00078e0009 */
[----:B------:R0:W-:Y:S02]  /*42e0*/  @P3 STG.E.U16 desc[UR36][R4.64+0x60], R50 ;  /* 0x0000603204003986 */ /* 0x0001e4000c101524 */
[----:B0-----:R-:W-:Y:S02]  /*42f0*/  @P2 IMAD.MOV.U32 R4, RZ, RZ, R8 ;  /* 0x000000ffff042224 */ /* 0x001fe400078e0008 */
[----:B------:R-:W-:-:S05]  /*4300*/  @P2 IMAD.MOV.U32 R5, RZ, RZ, R9 ;  /* 0x000000ffff052224 */ /* 0x000fca00078e0009 */
[----:B------:R0:W-:Y:S02]  /*4310*/  @P2 STG.E.U16 desc[UR36][R4.64+0x62], R51 ;  /* 0x0000623304002986 */ /* 0x0001e4000c101524 */
[----:B0-----:R-:W-:Y:S02]  /*4320*/  @P4 IMAD.MOV.U32 R4, RZ, RZ, R6 ;  /* 0x000000ffff044224 */ /* 0x001fe400078e0006 */
[----:B------:R-:W-:-:S05]  /*4330*/  @P4 IMAD.MOV.U32 R5, RZ, RZ, R7 ;  /* 0x000000ffff054224 */ /* 0x000fca00078e0007 */
[----:B------:R0:W-:Y:S04]  /*4340*/  @P4 STG.E.U16 desc[UR36][R4.64+0x70], R52 ;  /* 0x0000703404004986 */ /* 0x0001e8000c101524 */
[----:B------:R1:W-:Y:S01]  /*4350*/  @P5 STG.E.U16 desc[UR36][R6.64+0x72], R53 ;  /* 0x0000723506005986 */ /* 0x0003e2000c101524 */
[----:B0-----:R-:W-:Y:S02]  /*4360*/  @P1 IMAD.MOV.U32 R4, RZ, RZ, R8 ;  /* 0x000000ffff041224 */ /* 0x001fe400078e0008 */
[----:B------:R-:W-:-:S05]  /*4370*/  @P1 IMAD.MOV.U32 R5, RZ, RZ, R9 ;  /* 0x000000ffff051224 */ /* 0x000fca00078e0009 */
[----:B------:R1:W-:Y:S04]  /*4380*/  @P1 STG.E.U16 desc[UR36][R4.64+0x70], R54 ;  /* 0x0000703604001986 */ /* 0x0003e8000c101524 */
[----:B------:R1:W-:Y:S02]  /*4390*/  @P0 STG.E.U16 desc[UR36][R8.64+0x72], R55 ;  /* 0x0000723708000986 */ /* 0x0003e4000c101524 */
.L_x_90:
[----:B------:R-:W-:Y:S05]  /*43a0*/  BSYNC B0 ;  /* 0x0000000000007941 */ /* 0x000fea0003800000 */
.L_x_28:
[----:B------:R-:W-:Y:S01]  /*43b0*/  IADD3 R16, P0, R16, UR38, RZ ;  /* 0x0000002610107c10 */ /* 0x000fe2000ff1e0ff */
[----:B------:R-:W-:Y:S01]  /*43c0*/  ULDC.64 UR4, c[0x0][0x650] ;  /* 0x0001940000047ab9 */ /* 0x000fe20000000a00 */
[----:B------:R-:W-:Y:S01]  /*43d0*/  PRMT R3, RZ, 0x7610, R3 ;  /* 0x00007610ff037816 */ /* 0x000fe20000000003 */
[----:B------:R-:W-:Y:S01]  /*43e0*/  IMAD.MOV.U32 R68, RZ, RZ, -0x1 ;  /* 0xffffffffff447424 */ /* 0x000fe200078e00ff */
[----:B------:R-:W-:Y:S01]  /*43f0*/  IADD3.X R17, R17, UR41, RZ, P0, !PT ;  /* 0x0000002911117c10 */ /* 0x000fe200087fe4ff */
[----:B------:R-:W-:Y:S01]  /*4400*/  IMAD.MOV.U32 R67, RZ, RZ, -0x1 ;  /* 0xffffffffff437424 */ /* 0x000fe200078e00ff */
[----:B------:R-:W-:-:S04]  /*4410*/  ISETP.GE.U32.AND P0, PT, R16, UR4, PT ;  /* 0x0000000410007c0c */ /* 0x000fc8000bf06070 */
[----:B------:R-:W-:-:S13]  /*4420*/  ISETP.GE.U32.AND.EX P0, PT, R17, UR5, PT, P0 ;  /* 0x0000000511007c0c */ /* 0x000fda000bf06100 */
[----:B------:R-:W-:Y:S05]  /*4430*/  @P0 BRA `(.L_x_91) ;  /* 0x00000004004c0947 */ /* 0x000fea0003800000 */
[----:B-12-4-:R-:W1:Y:S01]  /*4440*/  LDC.64 R10, c[0x0][0x628] ;  /* 0x00018a00ff0a7b82 */ /* 0x016e620000000a00 */
[----:B---3--:R-:W2:Y:S01]  /*4450*/  S2R R12, SR_CTAID.X ;  /* 0x00000000000c7919 */ /* 0x008ea20000002500 */
[----:B------:R-:W-:Y:S02]  /*4460*/  IMAD.MOV.U32 R8, RZ, RZ, R16 ;  /* 0x000000ffff087224 */ /* 0x000fe400078e0010 */
[----:B------:R-:W-:Y:S01]  /*4470*/  IMAD.MOV.U32 R9, RZ, RZ, R17 ;  /* 0x000000ffff097224 */ /* 0x000fe200078e0011 */
[----:B------:R-:W3:Y:S03]  /*4480*/  S2R R20, SR_CTAID.Y ;  /* 0x0000000000147919 */ /* 0x000ee60000002600 */
[----:B------:R-:W4:Y:S08]  /*4490*/  LDC R0, c[0x0][0x630] ;  /* 0x00018c00ff007b82 */ /* 0x000f300000000800 */
[----:B------:R-:W0:Y:S01]  /*44a0*/  LDC.64 R14, c[0x0][0x620] ;  /* 0x00018800ff0e7b82 */ /* 0x000e220000000a00 */
[----:B-1----:R-:W-:-:S04]  /*44b0*/  ISETP.NE.U32.AND P0, PT, R10, RZ, PT ;  /* 0x000000ff0a00720c */ /* 0x002fc80003f05070 */
[----:B------:R-:W-:-:S13]  /*44c0*/  ISETP.NE.AND.EX P0, PT, R11, RZ, PT, P0 ;  /* 0x000000ff0b00720c */ /* 0x000fda0003f05300 */
[----:B0-234-:R-:W-:Y:S05]  /*44d0*/  @!P0 BRA `(.L_x_92) ;  /* 0x0000000000288947 */ /* 0x01dfea0003800000 */
        /* <DEDUP_REMOVED lines=10> */
.L_x_92:
[-CC-:B------:R-:W-:Y:S01]  /*4580*/  SHF.R.U64 R67, R8, R0.reuse, R9.reuse ;  /* 0x0000000008437219 */ /* 0x180fe20000001209 */
[----:B------:R-:W0:Y:S01]  /*4590*/  LDC.64 R26, c[0x0][0x640] ;  /* 0x00019000ff1a7b82 */ /* 0x000e220000000a00 */
[----:B------:R-:W-:Y:S01]  /*45a0*/  SHF.R.U32.HI R0, RZ, R0, R9 ;  /* 0x00000000ff007219 */ /* 0x000fe20000011609 */
[----:B------:R-:W-:Y:S01]  /*45b0*/  ULDC UR4, c[0x0][0x150] ;  /* 0x0000540000047ab9 */ /* 0x000fe20000000800 */
[----:B------:R-:W-:Y:S02]  /*45c0*/  IADD3 R3, P0, RZ, -R67, RZ ;  /* 0x80000043ff037210 */ /* 0x000fe40007f1e0ff */
[----:B------:R-:W-:-:S03]  /*45d0*/  I2FP.F32.U32 R7, R12 ;  /* 0x0000000c00077245 */ /* 0x000fc60000201000 */
[----:B------:R-:W1:Y:S01]  /*45e0*/  LDC R6, c[0x0][0x618] ;  /* 0x00018600ff067b82 */ /* 0x000e620000000800 */
[----:B------:R-:W-:Y:S02]  /*45f0*/  IMAD.X R5, RZ, RZ, ~R0, P0 ;  /* 0x000000ffff057224 */ /* 0x000fe400000e0e00 */
[----:B------:R-:W-:Y:S01]  /*4600*/  FMUL R7, R7, UR4 ;  /* 0x0000000407077c20 */ /* 0x000fe20008400000 */
[----:B------:R-:W-:Y:S01]  /*4610*/  ULDC UR4, c[0x0][0x154] ;  /* 0x0000550000047ab9 */ /* 0x000fe20000000800 */
[-C--:B------:R-:W-:Y:S02]  /*4620*/  IMAD R0, R5, R14.reuse, RZ ;  /* 0x0000000e05007224 */ /* 0x080fe400078e02ff */
[C---:B------:R-:W-:Y:S01]  /*4630*/  IMAD.WIDE.U32 R4, R3.reuse, R14, R16 ;  /* 0x0000000e03047225 */ /* 0x040fe200078e0010 */
[----:B------:R-:W2:Y:S01]  /*4640*/  LDC R8, c[0x0][0x608] ;  /* 0x00018200ff087b82 */ /* 0x000ea20000000800 */
[----:B------:R-:W3:Y:S02]  /*4650*/  F2I.U32.TRUNC.NTZ R7, R7 ;  /* 0x0000000700077305 */ /* 0x000ee4000020f000 */
[----:B------:R-:W-:Y:S01]  /*4660*/  IMAD R3, R3, R15, R0 ;  /* 0x0000000f03037224 */ /* 0x000fe200078e0200 */
[----:B------:R-:W-:-:S03]  /*4670*/  I2FP.F32.U32 R0, R20 ;  /* 0x0000001400007245 */ /* 0x000fc60000201000 */
[----:B------:R-:W-:Y:S01]  /*4680*/  IMAD.IADD R3, R5, 0x1, R3 ;  /* 0x0000000105037824 */ /* 0x000fe200078e0203 */
[----:B------:R-:W4:Y:S01]  /*4690*/  LDC R11, c[0x0][0x658] ;  /* 0x00019600ff0b7b82 */ /* 0x000f220000000800 */
[----:B0-----:R-:W-:-:S04]  /*46a0*/  ISETP.NE.U32.AND P0, PT, R26, RZ, PT ;  /* 0x000000ff1a00720c */ /* 0x001fc80003f05070 */
[----:B------:R-:W-:-:S03]  /*46b0*/  ISETP.NE.AND.EX P0, PT, R27, RZ, PT, P0 ;  /* 0x000000ff1b00720c */ /* 0x000fc60003f05300 */
[----:B------:R-:W0:Y:S01]  /*46c0*/  LDC R9, c[0x0][0x144] ;  /* 0x00005100ff097b82 */ /* 0x000e220000000800 */
[-C--:B-1----:R-:W-:Y:S01]  /*46d0*/  SHF.R.U64 R10, R4, R6.reuse, R3 ;  /* 0x00000006040a7219 */ /* 0x082fe20000001203 */
[----:B---3--:R-:W-:Y:S01]  /*46e0*/  IMAD.MOV R7, RZ, RZ, -R7 ;  /* 0x000000ffff077224 */ /* 0x008fe200078e0a07 */
[----:B------:R-:W-:Y:S01]  /*46f0*/  SHF.R.U32.HI R3, RZ, R6, R3 ;  /* 0x00000006ff037219 */ /* 0x000fe20000011603 */
[----:B------:R-:W-:-:S04]  /*4700*/  FMUL R6, R0, UR4 ;  /* 0x0000000400067c20 */ /* 0x000fc80008400000 */
[----:B------:R-:W1:Y:S01]  /*4710*/  LDC R21, c[0x0][0x148] ;  /* 0x00005200ff157b82 */ /* 0x000e620000000800 */
[----:B------:R3:W0:Y:S01]  /*4720*/  F2I.U32.TRUNC.NTZ R14, R6 ;  /* 0x00000006000e7305 */ /* 0x000622000020f000 */
[-CC-:B--2---:R-:W-:Y:S02]  /*4730*/  SHF.R.U64 R13, R10, R8.reuse, R3.reuse ;  /* 0x000000080a0d7219 */ /* 0x184fe40000001203 */
[----:B------:R-:W-:-:S04]  /*4740*/  SHF.R.U32.HI R0, RZ, R8, R3 ;  /* 0x00000008ff007219 */ /* 0x000fc80000011603 */
[----:B-----5:R-:W2:Y:S01]  /*4750*/  LDC R24, c[0x0][0x648] ;  /* 0x00019200ff187b82 */ /* 0x020ea20000000800 */
[-CC-:B----4-:R-:W-:Y:S02]  /*4760*/  SHF.R.U64 R15, R13, R11.reuse, R0.reuse ;  /* 0x0000000b0d0f7219 */ /* 0x190fe40000001200 */
[----:B------:R-:W-:-:S03]  /*4770*/  SHF.R.U32.HI R5, RZ, R11, R0 ;  /* 0x0000000bff057219 */ /* 0x000fc60000011600 */
[----:B------:R-:W-:Y:S02]  /*4780*/  IMAD.MOV.U32 R4, RZ, RZ, R15 ;  /* 0x000000ffff047224 */ /* 0x000fe400078e000f */
[----:B------:R-:W4:Y:S01]  /*4790*/  LDC R28, c[0x0][0x638] ;  /* 0x00018e00ff1c7b82 */ /* 0x000f220000000800 */
[----:B0-----:R-:W-:-:S07]  /*47a0*/  IMAD R25, R9, R7, R12 ;  /* 0x0000000709197224 */ /* 0x001fce00078e020c */
[----:B------:R-:W0:Y:S08]  /*47b0*/  LDC R29, c[0x0][0x610] ;  /* 0x00018400ff1d7b82 */ /* 0x000e300000000800 */
[----:B------:R-:W0:Y:S01]  /*47c0*/  LDC R30, c[0x0][0x600] ;  /* 0x00018000ff1e7b82 */ /* 0x000e220000000800 */
[----:B-123--:R-:W-:Y:S05]  /*47d0*/  @!P0 BRA `(.L_x_93) ;  /* 0x0000000000288947 */ /* 0x00efea0003800000 */
        /* <DEDUP_REMOVED lines=10> */
.L_x_93:
[----:B------:R-:W-:Y:S01]  /*4880*/  ISETP.NE.AND P0, PT, R2, 0x1, PT ;  /* 0x000000010200780c */ /* 0x000fe20003f05270 */
[----:B------:R-:W-:Y:S01]  /*4890*/  IMAD.MOV R14, RZ, RZ, -R14 ;  /* 0x000000ffff0e7224 */ /* 0x000fe200078e0a0e */
[----:B------:R-:W-:Y:S02]  /*48a0*/  SHF.R.U64 R3, R4, R24, R5 ;  /* 0x0000001804037219 */ /* 0x000fe40000001205 */
[----:B------:R-:W-:Y:S02]  /*48b0*/  LOP3.LUT R0, R13, R64, RZ, 0xc0, !PT ;  /* 0x000000400d007212 */ /* 0x000fe400078ec0ff */
[----:B------:R-:W-:Y:S01]  /*48c0*/  LOP3.LUT R10, R10, R63, RZ, 0xc0, !PT ;  /* 0x0000003f0a0a7212 */ /* 0x000fe200078ec0ff */
[----:B------:R-:W-:Y:S02]  /*48d0*/  IMAD.MOV R4, RZ, RZ, -R3 ;  /* 0x000000ffff047224 */ /* 0x000fe400078e0a03 */
[----:B------:R-:W-:Y:S02]  /*48e0*/  IMAD R0, R59, R3, R0 ;  /* 0x000000033b007224 */ /* 0x000fe400078e0200 */
[----:B----4-:R-:W-:-:S02]  /*48f0*/  IMAD R3, R4, R28, R15 ;  /* 0x0000001c04037224 */ /* 0x010fc400078e020f */
[----:B------:R-:W-:Y:S02]  /*4900*/  @P0 IMAD R25, R21, R14, R20 ;  /* 0x0000000e15190224 */ /* 0x000fe400078e0214 */
[----:B0-----:R-:W-:Y:S02]  /*4910*/  IMAD R5, R3, R30, R10 ;  /* 0x0000001e03057224 */ /* 0x001fe400078e020a */
[----:B------:R-:W-:Y:S02]  /*4920*/  IMAD R0, R0, R29, R25 ;  /* 0x0000001d00007224 */ /* 0x000fe400078e0219 */
[----:B------:R-:W-:-:S03]  /*4930*/  IMAD.MOV.U32 R4, RZ, RZ, 0x1 ;  /* 0x00000001ff047424 */ /* 0x000fc600078e00ff */
[----:B------:R-:W-:Y:S02]  /*4940*/  SEL R68, R5, R0, !P0 ;  /* 0x0000000005447207 */ /* 0x000fe40004000000 */
[----:B------:R-:W-:Y:S02]  /*4950*/  PRMT R3, R4, 0x7610, R3 ;  /* 0x0000761004037816 */ /* 0x000fe40000000003 */
[----:B------:R-:W-:-:S07]  /*4960*/  SEL R0, R0, R5, !P0 ;  /* 0x0000000500007207 */ /* 0x000fce0004000000 */
.L_x_91:
[----:B------:R-:W-:Y:S01]  /*4970*/  UIADD3 UR42, UR43, UR42, URZ ;  /* 0x0000002a2b2a7290 */ /* 0x000fe2000fffe03f */
[----:B------:R-:W-:Y:S01]  /*4980*/  LOP3.LUT P0, RZ, R3, 0xff, RZ, 0xc0, !PT ;  /* 0x000000ff03ff7812 */ /* 0x000fe2000780c0ff */
[----:B------:R-:W-:Y:S02]  /*4990*/  IMAD.MOV.U32 R69, RZ, RZ, R0 ;  /* 0x000000ffff457224 */ /* 0x000fe400078e0000 */
[----:B------:R-:W-:Y:S02]  /*49a0*/  USHF.R.U32.HI UR4, URZ, 0x2, UR42 ;  /* 0x000000023f047899 */ /* 0x000fe4000801162a */
[----:B------:R-:W-:Y:S02]  /*49b0*/  UISETP.GT.U32.AND UP1, UPT, UR42, 0x3, UPT ;  /* 0x000000032a00788c */ /* 0x000fe4000bf24070 */
[----:B------:R-:W-:Y:S02]  /*49c0*/  ULOP3.LUT UR4, UR4, 0x1, URZ, 0xc0, !UPT ;  /* 0x0000000104047892 */ /* 0x000fe4000f8ec03f */
[----:B------:R-:W-:-:S02]  /*49d0*/  UISETP.LT.U32.AND UP1, UPT, UR43, 0x4, UP1 ;  /* 0x000000042b00788c */ /* 0x000fc40008f21070 */
[----:B------:R-:W-:Y:S02]  /*49e0*/  UISETP.NE.U32.AND UP0, UPT, UR4, 0x1, UPT ;  /* 0x000000010400788c */ /* 0x000fe4000bf05070 */
[----:B------:R-:W-:Y:S02]  /*49f0*/  USEL UR5, URZ, 0x1, !UP1 ;  /* 0x000000013f057887 */ /* 0x000fe4000c800000 */
[----:B------:R-:W-:Y:S02]  /*4a00*/  UISETP.GT.U32.AND UP0, UPT, UR43, 0x3, !UP0 ;  /* 0x000000032b00788c */ /* 0x000fe4000c704070 */
[----:B------:R-:W-:Y:S02]  /*4a10*/  ULOP3.LUT UR42, UR42, 0x3, URZ, 0xc0, !UPT ;  /* 0x000000032a2a7892 */ /* 0x000fe4000f8ec03f */
[----:B------:R-:W-:-:S04]  /*4a20*/  USEL UR4, URZ, 0x1, !UP0 ;  /* 0x000000013f047887 */ /* 0x000fc8000c000000 */
[----:B------:R-:W-:Y:S01]  /*4a30*/  ULOP3.LUT UR40, UR4, UR40, UR5, 0x96, !UPT ;  /* 0x0000002804287292 */ /* 0x000fe2000f8e9605 */
[----:B------:R-:W-:Y:S11]  /*4a40*/  @P0 BRA `(.L_x_94) ;  /* 0xffffffc400dc0947 */ /* 0x000ff6000383ffff */
[----:B------:R-:W-:Y:S05]  /*4a50*/  EXIT ;  /* 0x000000000000794d */ /* 0x000fea0003800000 */
.L_x_3:
        /* <DEDUP_REMOVED lines=26> */
.L_x_96:
[--C-:B------:R-:W-:Y:S01]  /*4c00*/  SHF.R.U64 R14, R12, R20, R13.reuse ;  /* 0x000000140c0e7219 */ /* 0x100fe2000000120d */
[----:B------:R-:W0:Y:S01]  /*4c10*/  LDC R24, c[0x0][0x618] ;  /* 0x00018600ff187b82 */ /* 0x000e220000000800 */
[----:B------:R-:W-:Y:S01]  /*4c20*/  I2FP.F32.U32 R8, R6 ;  /* 0x0000000600087245 */ /* 0x000fe20000201000 */
[----:B------:R-:W-:Y:S01]  /*4c30*/  ULDC UR4, c[0x0][0x150] ;  /* 0x0000540000047ab9 */ /* 0x000fe20000000800 */
[----:B------:R-:W-:Y:S02]  /*4c40*/  SHF.R.U32.HI R7, RZ, R20, R13 ;  /* 0x00000014ff077219 */ /* 0x000fe4000001160d */
[----:B------:R-:W-:Y:S01]  /*4c50*/  IADD3 R11, P0, RZ, -R14, RZ ;  /* 0x8000000eff0b7210 */ /* 0x000fe20007f1e0ff */
[----:B------:R-:W-:Y:S01]  /*4c60*/  FMUL R13, R8, UR4 ;  /* 0x00000004080d7c20 */ /* 0x000fe20008400000 */
[----:B------:R-:W-:Y:S01]  /*4c70*/  ULDC UR4, c[0x0][0x154] ;  /* 0x0000550000047ab9 */ /* 0x000fe20000000800 */
[----:B------:R-:W1:Y:S02]  /*4c80*/  LDC.64 R26, c[0x0][0x640] ;  /* 0x00019000ff1a7b82 */ /* 0x000e640000000a00 */
[----:B------:R-:W-:-:S02]  /*4c90*/  IMAD.X R7, RZ, RZ, ~R7, P0 ;  /* 0x000000ffff077224 */ /* 0x000fc400000e0e07 */
[----:B------:R-:W2:Y:S01]  /*4ca0*/  F2I.U32.TRUNC.NTZ R13, R13 ;  /* 0x0000000d000d7305 */ /* 0x000ea2000020f000 */
[----:B------:R-:W-:-:S03]  /*4cb0*/  IMAD.WIDE.U32 R8, R11, R22, R16 ;  /* 0x000000160b087225 */ /* 0x000fc600078e0010 */
[----:B------:R-:W3:Y:S01]  /*4cc0*/  LDC R15, c[0x0][0x144] ;  /* 0x00005100ff0f7b82 */ /* 0x000ee20000000800 */
[----:B------:R-:W-:-:S04]  /*4cd0*/  IMAD R10, R7, R22, RZ ;  /* 0x00000016070a7224 */ /* 0x000fc800078e02ff */
[----:B------:R-:W-:Y:S02]  /*4ce0*/  IMAD R7, R11, R23, R10 ;  /* 0x000000170b077224 */ /* 0x000fe400078e020a */
[----:B------:R-:W-:Y:S01]  /*4cf0*/  IMAD.MOV.U32 R10, RZ, RZ, -0x1 ;  /* 0xffffffffff0a7424 */ /* 0x000fe200078e00ff */
[----:B------:R-:W4:Y:S01]  /*4d00*/  LDC R20, c[0x0][0x608] ;  /* 0x00018200ff147b82 */ /* 0x000f220000000800 */
[----:B------:R-:W-:Y:S01]  /*4d10*/  IMAD.IADD R7, R9, 0x1, R7 ;  /* 0x0000000109077824 */ /* 0x000fe200078e0207 */
[----:B------:R-:W-:-:S04]  /*4d20*/  I2FP.F32.U32 R9, R3 ;  /* 0x0000000300097245 */ /* 0x000fc80000201000 */
[-C--:B0-----:R-:W-:Y:S01]  /*4d30*/  SHF.R.U64 R12, R8, R24.reuse, R7 ;  /* 0x00000018080c7219 */ /* 0x081fe20000001207 */
[----:B--2---:R-:W-:Y:S01]  /*4d40*/  IMAD.MOV R8, RZ, RZ, -R13 ;  /* 0x000000ffff087224 */ /* 0x004fe200078e0a0d */
[----:B------:R-:W0:Y:S01]  /*4d50*/  LDC R11, c[0x0][0x658] ;  /* 0x00019600ff0b7b82 */ /* 0x000e220000000800 */
[----:B-1----:R-:W-:Y:S01]  /*4d60*/  ISETP.NE.U32.AND P0, PT, R26, RZ, PT ;  /* 0x000000ff1a00720c */ /* 0x002fe20003f05070 */
[----:B------:R-:W-:Y:S01]  /*4d70*/  FMUL R9, R9, UR4 ;  /* 0x0000000409097c20 */ /* 0x000fe20008400000 */
[----:B------:R-:W-:Y:S02]  /*4d80*/  SHF.R.U32.HI R7, RZ, R24, R7 ;  /* 0x00000018ff077219 */ /* 0x000fe40000011607 */
[----:B------:R-:W-:-:S03]  /*4d90*/  ISETP.NE.AND.EX P0, PT, R27, RZ, PT, P0 ;  /* 0x000000ff1b00720c */ /* 0x000fc60003f05300 */
[----:B------:R-:W1:Y:S01]  /*4da0*/  LDC R22, c[0x0][0x148] ;  /* 0x00005200ff167b82 */ /* 0x000e620000000800 */
[----:B---3--:R-:W-:Y:S02]  /*4db0*/  IMAD R23, R15, R8, R6 ;  /* 0x000000080f177224 */ /* 0x008fe400078e0206 */
[----:B------:R-:W-:-:S05]  /*4dc0*/  IMAD.MOV.U32 R8, RZ, RZ, 0x1 ;  /* 0x00000001ff087424 */ /* 0x000fca00078e00ff */
[----:B------:R-:W2:Y:S01]  /*4dd0*/  LDC R21, c[0x0][0x600] ;  /* 0x00018000ff157b82 */ /* 0x000ea20000000800 */
[-CC-:B----4-:R-:W-:Y:S02]  /*4de0*/  SHF.R.U64 R15, R12, R20.reuse, R7.reuse ;  /* 0x000000140c0f7219 */ /* 0x190fe40000001207 */
[----:B------:R-:W-:Y:S02]  /*4df0*/  SHF.R.U32.HI R6, RZ, R20, R7 ;  /* 0x00000014ff067219 */ /* 0x000fe40000011607 */
[----:B------:R3:W4:Y:S03]  /*4e00*/  F2I.U32.TRUNC.NTZ R20, R9 ;  /* 0x0000000900147305 */ /* 0x000726000020f000 */
[----:B------:R-:W1:Y:S01]  /*4e10*/  LDC R25, c[0x0][0x648] ;  /* 0x00019200ff197b82 */ /* 0x000e620000000800 */
[-C--:B0-----:R-:W-:Y:S02]  /*4e20*/  SHF.R.U64 R19, R15, R11.reuse, R6 ;  /* 0x0000000b0f137219 */ /* 0x081fe40000001206 */
[----:B------:R-:W-:-:S02]  /*4e30*/  SHF.L.U32 R10, R10, R11, RZ ;  /* 0x0000000b0a0a7219 */ /* 0x000fc400000006ff */
[-C--:B------:R-:W-:Y:S01]  /*4e40*/  SHF.R.U32.HI R7, RZ, R11.reuse, R6 ;  /* 0x0000000bff077219 */ /* 0x080fe20000011606 */
[----:B------:R-:W-:Y:S01]  /*4e50*/  IMAD.MOV.U32 R6, RZ, RZ, R19 ;  /* 0x000000ffff067224 */ /* 0x000fe200078e0013 */
[----:B------:R-:W-:Y:S01]  /*4e60*/  SHF.L.U32 R24, R8, R11, RZ ;  /* 0x0000000b08187219 */ /* 0x000fe200000006ff */
[----:B------:R-:W0:Y:S01]  /*4e70*/  LDC R28, c[0x0][0x638] ;  /* 0x00018e00ff1c7b82 */ /* 0x000e220000000800 */
[----:B------:R-:W-:-:S07]  /*4e80*/  LOP3.LUT R30, RZ, R10, RZ, 0x33, !PT ;  /* 0x0000000aff1e7212 */ /* 0x000fce00078e33ff */
[----:B------:R-:W0:Y:S01]  /*4e90*/  LDC R29, c[0x0][0x610] ;  /* 0x00018400ff1d7b82 */ /* 0x000e220000000800 */
[----:B---34-:R-:W-:Y:S05]  /*4ea0*/  @!P0 BRA `(.L_x_97) ;  /* 0x0000000000288947 */ /* 0x018fea0003800000 */
[----:B------:R-:W3:Y:S02]  /*4eb0*/  LDC R6, c[0x0][0x64c] ;  /* 0x00019300ff067b82 */ /* 0x000ee40000000800 */
[----:B---3--:R-:W-:-:S05]  /*4ec0*/  IADD3 R11, P0, R19, R6, RZ ;  /* 0x00000006130b7210 */ /* 0x008fca0007f1e0ff */
        /* <DEDUP_REMOVED lines=8> */
.L_x_97:
[----:B------:R-:W-:Y:S01]  /*4f50*/  ISETP.NE.AND P0, PT, R2, 0x1, PT ;  /* 0x000000010200780c */ /* 0x000fe20003f05270 */
[----:B--2---:R-:W-:Y:S01]  /*4f60*/  VIADD R9, R21, 0xffffffff ;  /* 0xffffffff15097836 */ /* 0x004fe20000000000 */
[----:B-1----:R-:W-:Y:S01]  /*4f70*/  SHF.R.U64 R7, R6, R25, R7 ;  /* 0x0000001906077219 */ /* 0x002fe20000001207 */
[----:B------:R-:W-:Y:S01]  /*4f80*/  IMAD.MOV R20, RZ, RZ, -R20 ;  /* 0x000000ffff147224 */ /* 0x000fe200078e0a14 */
[----:B------:R-:W-:Y:S02]  /*4f90*/  LOP3.LUT R6, R15, R30, RZ, 0xc0, !PT ;  /* 0x0000001e0f067212 */ /* 0x000fe400078ec0ff */
[----:B------:R-:W-:Y:S01]  /*4fa0*/  LOP3.LUT R12, R12, R9, RZ, 0xc0, !PT ;  /* 0x000000090c0c7212 */ /* 0x000fe200078ec0ff */
[----:B------:R-:W-:Y:S02]  /*4fb0*/  IMAD.MOV R8, RZ, RZ, -R7 ;  /* 0x000000ffff087224 */ /* 0x000fe400078e0a07 */
[----:B------:R-:W-:Y:S02]  /*4fc0*/  IMAD R6, R24, R7, R6 ;  /* 0x0000000718067224 */ /* 0x000fe400078e0206 */
[----:B------:R-:W-:-:S02]  /*4fd0*/  IMAD.MOV.U32 R9, RZ, RZ, 0x1 ;  /* 0x00000001ff097424 */ /* 0x000fc400078e00ff */
[----:B------:R-:W-:Y:S02]  /*4fe0*/  @P0 IMAD R23, R22, R20, R3 ;  /* 0x0000001416170224 */ /* 0x000fe400078e0203 */
[----:B0-----:R-:W-:Y:S02]  /*4ff0*/  IMAD R3, R8, R28, R19 ;  /* 0x0000001c08037224 */ /* 0x001fe400078e0213 */
[----:B------:R-:W-:Y:S02]  /*5000*/  IMAD R13, R6, R29, R23 ;  /* 0x0000001d060d7224 */ /* 0x000fe400078e0217 */
[----:B------:R-:W-:Y:S02]  /*5010*/  IMAD R6, R3, R21, R12 ;  /* 0x0000001503067224 */ /* 0x000fe400078e020c */
[----:B------:R-:W-:-:S03]  /*5020*/  IMAD.MOV.U32 R8, RZ, RZ, R14 ;  /* 0x000000ffff087224 */ /* 0x000fc600078e000e */
[----:B------:R-:W-:Y:S02]  /*5030*/  SEL R20, R6, R13, !P0 ;  /* 0x0000000d06147207 */ /* 0x000fe40004000000 */
[----:B------:R-:W-:-:S07]  /*5040*/  SEL R13, R13, R6, !P0 ;  /* 0x000000060d0d7207 */ /* 0x000fce0004000000 */
.L_x_95:
[----:B------:R-:W-:-:S08]  /*5050*/  NOP ;  /* 0x0000000000007918 */ /* 0x000fd00000000000 */
[----:B------:R-:W0:-:S00]  /*5060*/  USETMAXREG.DEALLOC.CTAPOOL 0x28 ;  /* 0x00000028000079c8 */ /* 0x000e0000080e0500 */
[----:B0-----:R-:W-:-:S13]  /*5070*/  ISETP.NE.AND P0, PT, R0, RZ, PT ;  /* 0x000000ff0000720c */ /* 0x001fda0003f05270 */
[----:B------:R-:W-:Y:S05]  /*5080*/  @P0 EXIT ;  /* 0x000000000000094d */ /* 0x000fea0003800000 */
[----:B------:R-:W-:Y:S01]  /*5090*/  LOP3.LUT P0, RZ, R9, 0xff, RZ, 0xc0, !PT ;  /* 0x000000ff09ff7812 */ /* 0x000fe2000780c0ff */
[----:B------:R-:W-:Y:S02]  /*50a0*/  IMAD.MOV.U32 R0, RZ, RZ, 0x1 ;  /* 0x00000001ff007424 */ /* 0x000fe400078e00ff */
[----:B------:R-:W-:-:S10]  /*50b0*/  IMAD.MOV.U32 R3, RZ, RZ, RZ ;  /* 0x000000ffff037224 */ /* 0x000fd400078e00ff */
[----:B------:R-:W-:Y:S05]  /*50c0*/  @!P0 BRA `(.L_x_98) ;  /* 0x0000000c004c8947 */ /* 0x000fea0003800000 */
[----:B------:R-:W0:Y:S01]  /*50d0*/  LDC R0, c[0x0][0x28c] ;  /* 0x0000a300ff007b82 */ /* 0x000e220000000800 */
[----:B------:R-:W-:Y:S01]  /*50e0*/  LOP3.LUT P0, RZ, R4, 0x1f, RZ, 0xc0, !PT ;  /* 0x0000001f04ff7812 */ /* 0x000fe2000780c0ff */
[----:B------:R-:W-:Y:S01]  /*50f0*/  ULDC UR5, c[0x0][0x658] ;  /* 0x0001960000057ab9 */ /* 0x000fe20000000800 */
[----:B------:R-:W-:Y:S01]  /*5100*/  UMOV UR6, 0xffffffff ;  /* 0xffffffff00067882 */ /* 0x000fe20000000000 */
[----:B------:R-:W-:Y:S01]  /*5110*/  BSSY B0, `(.L_x_98) ;  /* 0x00000ce000007945 */ /* 0x000fe20003800000 */
[----:B------:R-:W-:Y:S01]  /*5120*/  USHF.L.U32 UR6, UR6, UR5, URZ ;  /* 0x0000000506067299 */ /* 0x000fe2000800063f */
[C---:B------:R-:W-:Y:S01]  /*5130*/  ISETP.NE.AND P2, PT, R5.reuse, RZ, PT ;  /* 0x000000ff0500720c */ /* 0x040fe20003f45270 */
[----:B------:R-:W-:Y:S01]  /*5140*/  IMAD.MOV.U32 R11, RZ, RZ, 0x1 ;  /* 0x00000001ff0b7424 */ /* 0x000fe200078e00ff */
[----:B------:R-:W-:Y:S01]  /*5150*/  ISETP.NE.OR P0, PT, R5, RZ, !P0 ;  /* 0x000000ff0500720c */ /* 0x000fe20004705670 */
[----:B------:R-:W-:Y:S01]  /*5160*/  ULDC UR4, c[0x0][0x600] ;  /* 0x0001800000047ab9 */ /* 0x000fe20000000800 */
[----:B------:R-:W-:Y:S01]  /*5170*/  LOP3.LUT R19, R18, 0x2, RZ, 0xfc, !PT ;  /* 0x0000000212137812 */ /* 0x000fe200078efcff */
[----:B------:R-:W-:Y:S01]  /*5180*/  UMOV UR7, 0x1 ;  /* 0x0000000100077882 */ /* 0x000fe20000000000 */
[----:B------:R-:W-:-:S02]  /*5190*/  UIADD3 UR4, UR4, -0x1, URZ ;  /* 0xffffffff04047890 */ /* 0x000fc4000fffe03f */
[----:B------:R-:W-:Y:S02]  /*51a0*/  USHF.L.U32 UR5, UR7, UR5, URZ ;  /* 0x0000000507057299 */ /* 0x000fe4000800063f */
[----:B------:R-:W-:Y:S01]  /*51b0*/  ULOP3.LUT UR13, URZ, UR6, URZ, 0x33, !UPT ;  /* 0x000000063f0d7292 */ /* 0x000fe2000f8e333f */
[----:B------:R-:W-:Y:S01]  /*51c0*/  ULDC.64 UR22, c[0x0][0x198] ;  /* 0x0000660000167ab9 */ /* 0x000fe20000000a00 */
[----:B0-----:R-:W-:-:S05]  /*51d0*/  VIADD R0, R0, 0x7f ;  /* 0x0000007f00007836 */ /* 0x001fca0000000000 */
[----:B------:R-:W-:-:S04]  /*51e0*/  SHF.R.S32.HI R3, RZ, 0x1f, R0 ;  /* 0x0000001fff037819 */ /* 0x000fc80000011400 */
[----:B------:R-:W-:Y:S01]  /*51f0*/  LEA.HI R3, R3, R0, RZ, 0x7 ;  /* 0x0000000003037211 */ /* 0x000fe200078f38ff */
[----:B------:R-:W-:-:S03]  /*5200*/  IMAD.MOV.U32 R0, RZ, RZ, 0x1 ;  /* 0x00000001ff007424 */ /* 0x000fc600078e00ff */
[----:B------:R-:W-:Y:S01]  /*5210*/  SHF.R.S32.HI R12, RZ, 0x7, R3 ;  /* 0x00000007ff0c7819 */ /* 0x000fe20000011403 */
[----:B------:R-:W-:-:S04]  /*5220*/  IMAD.MOV.U32 R3, RZ, RZ, RZ ;  /* 0x000000ffff037224 */ /* 0x000fc800078e00ff */
[----:B------:R-:W-:-:S07]  /*5230*/  VIADD R10, R12, 0x1 ;  /* 0x000000010c0a7836 */ /* 0x000fce0000000000 */
.L_x_110:
[----:B------:R-:W-:-:S03]  /*5240*/  UMOV UR6, 0xffffffff ;  /* 0xffffffff00067882 */ /* 0x000fc60000000000 */
[----:B------:R-:W-:Y:S05]  /*5250*/  BRA.DIV UR6, `(.L_x_99) ;  /* 0x0000000e06d47947 */ /* 0x000fea000b800000 */
[----:B------:R-:W-:-:S13]  /*5260*/  ELECT P6, URZ, PT ;  /* 0x00000000003f782f */ /* 0x000fda00038c0000 */
.L_x_121:
[----:B------:R-:W0:Y:S01]  /*5270*/  LDC R4, c[0x0][0x28c] ;  /* 0x0000a300ff047b82 */ /* 0x000e220000000800 */
[----:B------:R-:W-:Y:S01]  /*5280*/  BSSY B1, `(.L_x_100) ;  /* 0x0000043000017945 */ /* 0x000fe20003800000 */
[----:B0-----:R-:W-:-:S13]  /*5290*/  ISETP.LT.OR P6, PT, R4, 0x1, !P6 ;  /* 0x000000010400780c */ /* 0x001fda00077c1670 */
[----:B------:R-:W-:Y:S05]  /*52a0*/  @P6 BRA `(.L_x_101) ;  /* 0x0000000400006947 */ /* 0x000fea0003800000 */
[----:B------:R-:W-:Y:S02]  /*52b0*/  IMAD.SHL.U32 R13, R13, 0x80, RZ ;  /* 0x000000800d0d7824 */ /* 0x000fe400078e00ff */
[----:B------:R-:W-:Y:S02]  /*52c0*/  IMAD.SHL.U32 R20, R20, 0x40, RZ ;  /* 0x0000004014147824 */ /* 0x000fe400078e00ff */
[----:B------:R-:W-:Y:S02]  /*52d0*/  IMAD.MOV.U32 R21, RZ, RZ, RZ ;  /* 0x000000ffff157224 */ /* 0x000fe400078e00ff */
[----:B------:R-:W-:Y:S02]  /*52e0*/  IMAD.MOV.U32 R4, RZ, RZ, R10 ;  /* 0x000000ffff047224 */ /* 0x000fe400078e000a */
[----:B------:R-:W-:Y:S02]  /*52f0*/  IMAD.MOV.U32 R5, RZ, RZ, R0 ;  /* 0x000000ffff057224 */ /* 0x000fe400078e0000 */
[----:B------:R-:W-:-:S07]  /*5300*/  IMAD.MOV.U32 R6, RZ, RZ, R3 ;  /* 0x000000ffff067224 */ /* 0x000fce00078e0003 */
.L_x_105:
[----:B------:R-:W0:Y:S01]  /*5310*/  S2R R14, SR_CgaCtaId ;  /* 0x00000000000e7919 */ /* 0x000e220000008800 */
[----:B------:R-:W-:Y:S01]  /*5320*/  MOV R7, 0x400 ;  /* 0x0000040000077802 */ /* 0x000fe20000000f00 */
[----:B------:R-:W1:Y:S03]  /*5330*/  @!P2 LDC R9, c[0x0][0x500] ;  /* 0x00014000ff09ab82 */ /* 0x000e660000000800 */
[----:B0-----:R-:W-:Y:S02]  /*5340*/  LEA R15, R14, R7, 0x18 ;  /* 0x000000070e0f7211 */ /* 0x001fe400078ec0ff */
[----:B------:R-:W-:-:S03]  /*5350*/  SHF.L.U32 R7, R5, 0x1f, RZ ;  /* 0x0000001f05077819 */ /* 0x000fc600000006ff */
[----:B------:R-:W-:-:S04]  /*5360*/  IMAD R14, R6, 0x8, R15 ;  /* 0x00000008060e7824 */ /* 0x000fc800078e020f */
[----:B------:R-:W0:Y:S02]  /*5370*/  SYNCS.PHASECHK.TRANS64.TRYWAIT P1, [R14+URZ+0x20], R7 ;  /* 0x000020070e0075a7 */ /* 0x000e24000802017f */
[----:B01----:R-:W-:Y:S05]  /*5380*/  @!P1 BRA `(.L_x_102) ;  /* 0x0000000c00a89947 */ /* 0x003fea0003800000 */
.L_x_122:
[----:B0-----:R-:W-:Y:S01]  /*5390*/  PRMT R7, R19, 0x9910, RZ ;  /* 0x0000991013077816 */ /* 0x001fe200000000ff */
[----:B------:R0:W-:Y:S03]  /*53a0*/  @!P2 SYNCS.ARRIVE.TRANS64 RZ, [R14+URZ], R9 ;  /* 0x000000090effa9a7 */ /* 0x0001e6000800003f */
[----:B------:R-:W-:-:S13]  /*53b0*/  ISETP.NE.AND P1, PT, R7, 0x2, PT ;  /* 0x000000020700780c */ /* 0x000fda0003f25270 */
[----:B0-----:R-:W-:Y:S05]  /*53c0*/  @P1 BRA `(.L_x_103) ;  /* 0x0000000000041947 */ /* 0x001fea0003800000 */
[----:B------:R-:W-:Y:S01]  /*53d0*/  BPT.TRAP 0x1 ;  /* 0x000000040000795c */ /* 0x000fe20000300000 */
.L_x_103:
[----:B------:R-:W-:Y:S05]  /*53e0*/  @P0 BRA `(.L_x_104) ;  /* 0x0000000000040947 */ /* 0x000fea0003800000 */
[----:B------:R-:W-:Y:S01]  /*53f0*/  BPT.TRAP 0x1 ;  /* 0x000000040000795c */ /* 0x000fe20000300000 */
.L_x_104:
[C-C-:B------:R-:W-:Y:S01]  /*5400*/  IMAD R7, R6.reuse, 0x8000, R15.reuse ;  /* 0x0000800006077824 */ /* 0x140fe200078e020f */
[----:B------:R-:W-:Y:S01]  /*5410*/  R2UR UR34, R21 ;  /* 0x00000000152272ca */ /* 0x000fe200000e0000 */
[----:B------:R-:W-:Y:S01]  /*5420*/  IMAD R15, R6, 0x4000, R15 ;  /* 0x00004000060f7824 */ /* 0x000fe200078e020f */
[----:B------:R-:W-:Y:S01]  /*5430*/  R2UR UR33, R14 ;  /* 0x000000000e2172ca */ /* 0x000fe200000e0000 */
[----:B------:R-:W-:Y:S01]  /*5440*/  VIADD R4, R4, 0xffffffff ;  /* 0xffffffff04047836 */ /* 0x000fe20000000000 */
[----:B------:R-:W-:Y:S01]  /*5450*/  R2UR UR24, R7 ;  /* 0x00000000071872ca */ /* 0x000fe200000e0000 */
[----:B------:R-:W-:Y:S01]  /*5460*/  UIADD3 UR6, UP0, UR22, 0xf0, URZ ;  /* 0x000000f016067890 */ /* 0x000fe2000ff1e03f */
[----:B------:R-:W-:Y:S01]  /*5470*/  R2UR UR8, R15 ;  /* 0x000000000f0872ca */ /* 0x000fe200000e0000 */
[----:B------:R-:W-:Y:S01]  /*5480*/  UIADD3 UR30, UP1, UR22, 0x1f0, URZ ;  /* 0x000001f0161e7890 */ /* 0x000fe2000ff3e03f */
[----:B------:R-:W-:Y:S01]  /*5490*/  R2UR UR36, R8 ;  /* 0x00000000082472ca */ /* 0x000fe200000e0000 */
[----:B------:R-:W-:Y:S01]  /*54a0*/  UIADD3.X UR7, URZ, UR23, URZ, UP0, !UPT ;  /* 0x000000173f077290 */ /* 0x000fe200087fe43f */
[----:B------:R-:W-:Y:S01]  /*54b0*/  R2UR UR35, R13 ;  /* 0x000000000d2372ca */ /* 0x000fe200000e0000 */
[----:B------:R-:W-:Y:S01]  /*54c0*/  UIADD3.X UR31, URZ, UR23, URZ, UP1, !UPT ;  /* 0x000000173f1f7290 */ /* 0x000fe20008ffe43f */
[----:B------:R-:W-:Y:S01]  /*54d0*/  R2UR UR19, R20 ;  /* 0x00000000141372ca */ /* 0x000fe200000e0000 */
[----:B------:R-:W-:Y:S01]  /*54e0*/  UIADD3 UR26, UR34, 0x40, URZ ;  /* 0x00000040221a7890 */ /* 0x000fe2000fffe03f */
[----:B------:R-:W-:Y:S01]  /*54f0*/  ISETP.GT.AND P3, PT, R4, 0x1, PT ;  /* 0x000000010400780c */ /* 0x000fe20003f64270 */
[----:B------:R-:W-:Y:S01]  /*5500*/  VIADD R6, R6, 0x1 ;  /* 0x0000000106067836 */ /* 0x000fe20000000000 */
[----:B------:R-:W-:Y:S01]  /*5510*/  UMOV UR14, 0x0 ;  /* 0x00000000000e7882 */ /* 0x000fe20000000000 */
[----:B------:R-:W-:Y:S01]  /*5520*/  UIADD3 UR32, UR24, 0x100, URZ ;  /* 0x0000010018207890 */ /* 0x000fe2000fffe03f */
[----:B------:R-:W-:Y:S01]  /*5530*/  VIADD R21, R21, 0x80 ;  /* 0x0000008015157836 */ /* 0x000fe20000000000 */
[----:B------:R-:W-:Y:S01]  /*5540*/  UIADD3 UR24, UR24, 0x4100, URZ ;  /* 0x0000410018187890 */ /* 0x000fe2000fffe03f */
[----:B------:R-:W-:Y:S01]  /*5550*/  ISETP.NE.AND P1, PT, R6, 0x4, PT ;  /* 0x000000040600780c */ /* 0x000fe20003f25270 */
[----:B------:R-:W-:-:S02]  /*5560*/  UIADD3 UR16, UR8, 0x20100, URZ ;  /* 0x0002010008107890 */ /* 0x000fc4000fffe03f */
[----:B------:R-:W-:Y:S01]  /*5570*/  UIADD3 UR8, UR8, 0x22100, URZ ;  /* 0x0002210008087890 */ /* 0x000fe2000fffe03f */
[----:B------:R-:W-:Y:S01]  /*5580*/  SEL R14, RZ, 0x1, P1 ;  /* 0x00000001ff0e7807 */ /* 0x000fe20000800000 */
[----:B------:R-:W-:Y:S01]  /*5590*/  UMOV UR15, 0x10000000 ;  /* 0x10000000000f7882 */ /* 0x000fe20000000000 */
[----:B------:R-:W-:Y:S01]  /*55a0*/  UMOV UR25, UR33 ;  /* 0x0000002100197c82 */ /* 0x000fe20008000000 */
[----:B------:R-:W-:Y:S01]  /*55b0*/  UMOV UR28, UR36 ;  /* 0x00000024001c7c82 */ /* 0x000fe20008000000 */
[----:B------:R-:W-:Y:S01]  /*55c0*/  UMOV UR27, UR35 ;  /* 0x00000023001b7c82 */ /* 0x000fe20008000000 */
[----:B------:R-:W-:Y:S01]  /*55d0*/  UMOV UR17, UR33 ;  /* 0x0000002100117c82 */ /* 0x000fe20008000000 */
[----:B------:R-:W-:Y:S01]  /*55e0*/  UMOV UR18, UR34 ;  /* 0x0000002200127c82 */ /* 0x000fe20008000000 */
[----:B------:R-:W-:Y:S01]  /*55f0*/  UMOV UR20, UR36 ;  /* 0x0000002400147c82 */ /* 0x000fe20008000000 */
[----:B------:R0:W-:Y:S01]  /*5600*/  UTMALDG.3D [UR32], [UR6], desc[UR14] ;  /* 0x00000e20060075b4 */ /* 0x0001e20008011000 */
[----:B------:R-:W-:Y:S01]  /*5610*/  UMOV UR9, UR33 ;  /* 0x0000002100097c82 */ /* 0x000fe20008000000 */
[----:B------:R-:W-:Y:S01]  /*5620*/  UMOV UR11, UR19 ;  /* 0x00000013000b7c82 */ /* 0x000fe20008000000 */
[----:B------:R-:W-:Y:S01]  /*5630*/  UMOV UR12, UR36 ;  /* 0x00000024000c7c82 */ /* 0x000fe20008000000 */
[----:B------:R-:W-:Y:S01]  /*5640*/  UMOV UR10, UR26 ;  /* 0x0000001a000a7c82 */ /* 0x000fe20008000000 */
[----:B------:R-:W-:-:S02]  /*5650*/  LOP3.LUT R5, R5, R14, RZ, 0x3c, !PT ;  /* 0x0000000e05057212 */ /* 0x000fc400078e3cff */
[----:B------:R-:W-:Y:S01]  /*5660*/  SEL R6, R6, RZ, P1 ;  /* 0x000000ff06067207 */ /* 0x000fe20000800000 */
[----:B------:R0:W-:Y:S01]  /*5670*/  UTMALDG.3D [UR24], [UR6], desc[UR14] ;  /* 0x00000e18060075b4 */ /* 0x0001e20008011000 */
[----:B------:R0:W-:Y:S01]  /*5680*/  UTMALDG.3D [UR16], [UR30], desc[UR14] ;  /* 0x00000e101e0075b4 */ /* 0x0001e20008011000 */
[----:B------:R0:W-:Y:S02]  /*5690*/  UTMALDG.3D [UR8], [UR30], desc[UR14] ;  /* 0x00000e081e0075b4 */ /* 0x0001e40008011000 */
[----:B0-----:R-:W-:Y:S05]  /*56a0*/  @P3 BRA `(.L_x_105) ;  /* 0xfffffffc00183947 */ /* 0x001fea000383ffff */
.L_x_101:
[----:B------:R-:W-:Y:S05]  /*56b0*/  BSYNC B1 ;  /* 0x0000000000017941 */ /* 0x000fea0003800000 */
.L_x_100:
[----:B------:R-:W-:Y:S01]  /*56c0*/  LOP3.LUT P3, RZ, R11, 0xff, RZ, 0xc0, !PT ;  /* 0x000000ff0bff7812 */ /* 0x000fe2000786c0ff */
[----:B------:R-:W-:Y:S01]  /*56d0*/  IMAD.IADD R3, R12, 0x1, R3 ;  /* 0x000000010c037824 */ /* 0x000fe200078e0203 */
[----:B------:R-:W-:Y:S01]  /*56e0*/  IADD3 R16, P4, R16, UR38, RZ ;  /* 0x0000002610107c10 */ /* 0x000fe2000ff9e0ff */
[----:B------:R-:W-:Y:S01]  /*56f0*/  ULDC.64 UR6, c[0x0][0x650] ;  /* 0x0001940000067ab9 */ /* 0x000fe20000000a00 */
[----:B------:R-:W-:Y:S01]  /*5700*/  BSSY B1, `(.L_x_106) ;  /* 0x000006c000017945 */ /* 0x000fe20003800000 */
[----:B------:R-:W-:Y:S01]  /*5710*/  IMAD.MOV.U32 R13, RZ, RZ, -0x1 ;  /* 0xffffffffff0d7424 */ /* 0x000fe200078e00ff */
[----:B------:R-:W-:Y:S01]  /*5720*/  ISETP.GT.U32.AND P1, PT, R3, 0x3, PT ;  /* 0x000000030300780c */ /* 0x000fe20003f24070 */
[----:B------:R-:W-:Y:S01]  /*5730*/  IMAD.MOV.U32 R20, RZ, RZ, -0x1 ;  /* 0xffffffffff147424 */ /* 0x000fe200078e00ff */
[----:B------:R-:W-:Y:S01]  /*5740*/  SHF.R.U32.HI R4, RZ, 0x2, R3 ;  /* 0x00000002ff047819 */ /* 0x000fe20000011603 */
[----:B------:R-:W-:Y:S01]  /*5750*/  IMAD.MOV.U32 R8, RZ, RZ, -0x1 ;  /* 0xffffffffff087424 */ /* 0x000fe200078e00ff */
[----:B------:R-:W-:-:S02]  /*5760*/  ISETP.LT.U32.AND P1, PT, R12, 0x4, P1 ;  /* 0x000000040c00780c */ /* 0x000fc40000f21070 */
[----:B------:R-:W-:Y:S01]  /*5770*/  IADD3.X R17, R17, UR41, RZ, P4, !PT ;  /* 0x0000002911117c10 */ /* 0x000fe2000a7fe4ff */
[----:B------:R-:W0:Y:S01]  /*5780*/  @P3 S2R R6, SR_CgaCtaId ;  /* 0x0000000000063919 */ /* 0x000e220000008800 */
[----:B------:R-:W-:Y:S02]  /*5790*/  @P3 MOV R5, 0x400 ;  /* 0x0000040000053802 */ /* 0x000fe40000000f00 */
[----:B------:R-:W-:Y:S02]  /*57a0*/  ISETP.GE.U32.AND P4, PT, R16, UR6, PT ;  /* 0x0000000610007c0c */ /* 0x000fe4000bf86070 */
[----:B------:R-:W-:Y:S02]  /*57b0*/  LOP3.LUT R4, R4, 0x1, RZ, 0xc0, !PT ;  /* 0x0000000104047812 */ /* 0x000fe400078ec0ff */
[----:B------:R-:W-:Y:S02]  /*57c0*/  LOP3.LUT R3, R3, 0x3, RZ, 0xc0, !PT ;  /* 0x0000000303037812 */ /* 0x000fe400078ec0ff */
[----:B------:R-:W-:-:S02]  /*57d0*/  PRMT R11, RZ, 0x7610, R11 ;  /* 0x00007610ff0b7816 */ /* 0x000fc4000000000b */
[----:B0-----:R-:W-:-:S04]  /*57e0*/  @P3 LEA R5, R6, R5, 0x18 ;  /* 0x0000000506053211 */ /* 0x001fc800078ec0ff */
[----:B------:R0:W-:Y:S01]  /*57f0*/  @P3 SYNCS.ARRIVE.TRANS64.A1T0 RZ, [R5+URZ+0x58], RZ ;  /* 0x000058ff05ff39a7 */ /* 0x0001e2000810003f */
[----:B------:R-:W-:-:S04]  /*5800*/  ISETP.NE.U32.AND P3, PT, R4, 0x1, PT ;  /* 0x000000010400780c */ /* 0x000fc80003f65070 */
[----:B------:R-:W-:Y:S02]  /*5810*/  ISETP.GT.U32.AND P3, PT, R12, 0x3, !P3 ;  /* 0x000000030c00780c */ /* 0x000fe40005f64070 */
[----:B0-----:R-:W-:Y:S02]  /*5820*/  SEL R5, RZ, 0x1, !P1 ;  /* 0x00000001ff057807 */ /* 0x001fe40004800000 */
[----:B------:R-:W-:Y:S02]  /*5830*/  ISETP.GE.U32.AND.EX P1, PT, R17, UR7, PT, P4 ;  /* 0x0000000711007c0c */ /* 0x000fe4000bf26140 */
[----:B------:R-:W-:-:S04]  /*5840*/  SEL R4, RZ, 0x1, !P3 ;  /* 0x00000001ff047807 */ /* 0x000fc80005800000 */
[----:B------:R-:W-:Y:S02]  /*5850*/  LOP3.LUT R0, R4, R0, R5, 0x96, !PT ;  /* 0x0000000004007212 */ /* 0x000fe400078e9605 */
[----:B------:R-:W-:-:S05]  /*5860*/  PRMT R4, RZ, 0x7610, R4 ;  /* 0x00007610ff047816 */ /* 0x000fca0000000004 */
[----:B------:R-:W-:Y:S05]  /*5870*/  @P1 BRA `(.L_x_107) ;  /* 0x0000000400501947 */ /* 0x000fea0003800000 */
[----:B------:R-:W-:Y:S01]  /*5880*/  ULDC.64 UR6, c[0x0][0x628] ;  /* 0x00018a0000067ab9 */ /* 0x000fe20000000a00 */
[----:B------:R-:W0:Y:S01]  /*5890*/  S2R R14, SR_CTAID.X ;  /* 0x00000000000e7919 */ /* 0x000e220000002500 */
[----:B------:R-:W-:Y:S01]  /*58a0*/  ISETP.NE.U32.AND P1, PT, RZ, UR6, PT ;  /* 0x00000006ff007c0c */ /* 0x000fe2000bf25070 */
[----:B------:R-:W-:Y:S01]  /*58b0*/  ULDC UR9, c[0x0][0x630] ;  /* 0x00018c0000097ab9 */ /* 0x000fe20000000800 */
[----:B------:R-:W-:Y:S01]  /*58c0*/  IMAD.MOV.U32 R4, RZ, RZ, R16 ;  /* 0x000000ffff047224 */ /* 0x000fe200078e0010 */
[----:B------:R-:W1:Y:S01]  /*58d0*/  S2R R13, SR_CTAID.Y ;  /* 0x00000000000d7919 */ /* 0x000e620000002600 */
[----:B------:R-:W-:Y:S01]  /*58e0*/  ISETP.NE.AND.EX P1, PT, RZ, UR7, PT, P1 ;  /* 0x00000007ff007c0c */ /* 0x000fe2000bf25310 */
[----:B------:R-:W-:-:S12]  /*58f0*/  IMAD.MOV.U32 R5, RZ, RZ, R17 ;  /* 0x000000ffff057224 */ /* 0x000fd800078e0011 */
[----:B------:R-:W-:Y:S05]  /*5900*/  @!P1 BRA `(.L_x_108) ;  /* 0x0000000000289947 */ /* 0x000fea0003800000 */
[----:B------:R-:W-:Y:S02]  /*5910*/  ULDC UR8, c[0x0][0x634] ;  /* 0x00018d0000087ab9 */ /* 0x000fe40000000800 */
[----:B------:R-:W-:-:S05]  /*5920*/  IADD3 R9, P1, R16, UR8, RZ ;  /* 0x0000000810097c10 */ /* 0x000fca000ff3e0ff */
[----:B------:R-:W-:-:S04]  /*5930*/  IMAD.X R15, RZ, RZ, R17, P1 ;  /* 0x000000ffff0f7224 */ /* 0x000fc800008e0611 */
[----:B------:R-:W-:-:S04]  /*5940*/  IMAD.WIDE.U32 R6, R15, UR6, RZ ;  /* 0x000000060f067c25 */ /* 0x000fc8000f8e00ff */
[----:B------:R-:W-:-:S04]  /*5950*/  IMAD.WIDE.U32 R6, P1, R9, UR7, R6 ;  /* 0x0000000709067c25 */ /* 0x000fc8000f820006 */
[----:B------:R-:W-:-:S04]  /*5960*/  IMAD.WIDE.U32 R8, R9, UR6, RZ ;  /* 0x0000000609087c25 */ /* 0x000fc8000f8e00ff */
[----:B------:R-:W-:Y:S01]  /*5970*/  IMAD.X R5, RZ, RZ, RZ, P1 ;  /* 0x000000ffff057224 */ /* 0x000fe200008e06ff */
[----:B------:R-:W-:Y:S01]  /*5980*/  IADD3 RZ, P1, R9, R6, RZ ;  /* 0x0000000609ff7210 */ /* 0x000fe20007f3e0ff */
[----:B------:R-:W-:-:S04]  /*5990*/  IMAD.MOV.U32 R4, RZ, RZ, R7 ;  /* 0x000000ffff047224 */ /* 0x000fc800078e0007 */
[----:B------:R-:W-:-:S08]  /*59a0*/  IMAD.WIDE.U32.X R4, R15, UR7, R4, P1 ;  /* 0x000000070f047c25 */ /* 0x000fd000088e0404 */
.L_x_108:
[--C-:B------:R-:W-:Y:S01]  /*59b0*/  SHF.R.U64 R8, R4, UR9, R5.reuse ;  /* 0x0000000904087c19 */ /* 0x100fe20008001205 */
[----:B------:R-:W-:Y:S01]  /*59c0*/  ULDC.64 UR6, c[0x0][0x620] ;  /* 0x0001880000067ab9 */ /* 0x000fe20000000a00 */
[----:B------:R-:W-:Y:S01]  /*59d0*/  SHF.R.U32.HI R4, RZ, UR9, R5 ;  /* 0x00000009ff047c19 */ /* 0x000fe20008011605 */
[----:B------:R-:W2:Y:S01]  /*59e0*/  LDC R25, c[0x0][0x144] ;  /* 0x00005100ff197b82 */ /* 0x000ea20000000800 */
[----:B------:R-:W-:Y:S01]  /*59f0*/  IADD3 R7, P1, RZ, -R8, RZ ;  /* 0x80000008ff077210 */ /* 0x000fe20007f3e0ff */
[----:B------:R-:W-:Y:S01]  /*5a00*/  ULDC.64 UR10, c[0x0][0x640] ;  /* 0x00019000000a7ab9 */ /* 0x000fe20000000a00 */
[----:B0-----:R-:W-:Y:S01]  /*5a10*/  I2FP.F32.U32 R9, R14 ;  /* 0x0000000e00097245 */ /* 0x001fe20000201000 */
[----:B------:R-:W-:Y:S02]  /*5a20*/  ULDC UR8, c[0x0][0x608] ;  /* 0x0001820000087ab9 */ /* 0x000fe40000000800 */
[----:B------:R-:W-:Y:S01]  /*5a30*/  IMAD.X R4, RZ, RZ, ~R4, P1 ;  /* 0x000000ffff047224 */ /* 0x000fe200008e0e04 */
[----:B------:R-:W-:Y:S01]  /*5a40*/  ISETP.NE.U32.AND P1, PT, RZ, UR10, PT ;  /* 0x0000000aff007c0c */ /* 0x000fe2000bf25070 */
[----:B------:R-:W0:Y:S02]  /*5a50*/  LDC R20, c[0x0][0x148] ;  /* 0x00005200ff147b82 */ /* 0x000e240000000800 */
[----:B------:R-:W-:Y:S01]  /*5a60*/  IMAD R6, R4, UR6, RZ ;  /* 0x0000000604067c24 */ /* 0x000fe2000f8e02ff */
[----:B------:R-:W-:Y:S01]  /*5a70*/  ISETP.NE.AND.EX P1, PT, RZ, UR11, PT, P1 ;  /* 0x0000000bff007c0c */ /* 0x000fe2000bf25310 */
[----:B------:R-:W-:Y:S01]  /*5a80*/  IMAD.WIDE.U32 R4, R7, UR6, R16 ;  /* 0x0000000607047c25 */ /* 0x000fe2000f8e0010 */
[----:B------:R-:W-:-:S03]  /*5a90*/  ULDC UR6, c[0x0][0x150] ;  /* 0x0000540000067ab9 */ /* 0x000fc60000000800 */
[----:B------:R-:W-:Y:S02]  /*5aa0*/  IMAD R7, R7, UR7, R6 ;  /* 0x0000000707077c24 */ /* 0x000fe4000f8e0206 */
[----:B------:R-:W-:Y:S01]  /*5ab0*/  FMUL R6, R9, UR6 ;  /* 0x0000000609067c20 */ /* 0x000fe20008400000 */
[----:B------:R-:W-:Y:S01]  /*5ac0*/  ULDC UR6, c[0x0][0x618] ;  /* 0x0001860000067ab9 */ /* 0x000fe20000000800 */
[----:B------:R-:W-:Y:S01]  /*5ad0*/  ULDC UR7, c[0x0][0x154] ;  /* 0x0000550000077ab9 */ /* 0x000fe20000000800 */
[----:B------:R-:W-:-:S03]  /*5ae0*/  IMAD.IADD R5, R5, 0x1, R7 ;  /* 0x0000000105057824 */ /* 0x000fc600078e0207 */
[----:B------:R-:W3:Y:S02]  /*5af0*/  F2I.U32.TRUNC.NTZ R6, R6 ;  /* 0x0000000600067305 */ /* 0x000ee4000020f000 */
[----:B------:R-:W-:Y:S02]  /*5b00*/  SHF.R.U64 R9, R4, UR6, R5 ;  /* 0x0000000604097c19 */ /* 0x000fe40008001205 */
[----:B-1----:R-:W-:-:S05]  /*5b10*/  I2FP.F32.U32 R4, R13 ;  /* 0x0000000d00047245 */ /* 0x002fca0000201000 */
[----:B------:R-:W-:Y:S01]  /*5b20*/  FMUL R22, R4, UR7 ;  /* 0x0000000704167c20 */ /* 0x000fe20008400000 */
[----:B------:R-:W-:Y:S01]  /*5b30*/  SHF.R.U32.HI R4, RZ, UR6, R5 ;  /* 0x00000006ff047c19 */ /* 0x000fe20008011605 */
[----:B------:R-:W-:-:S03]  /*5b40*/  ULDC UR6, c[0x0][0x658] ;  /* 0x0001960000067ab9 */ /* 0x000fc60000000800 */
[--C-:B------:R-:W-:Y:S01]  /*5b50*/  SHF.R.U64 R21, R9, UR8, R4.reuse ;  /* 0x0000000809157c19 */ /* 0x100fe20008001204 */
[----:B------:R-:W1:Y:S01]  /*5b60*/  F2I.U32.TRUNC.NTZ R22, R22 ;  /* 0x0000001600167305 */ /* 0x000e62000020f000 */
[----:B------:R-:W-:Y:S01]  /*5b70*/  SHF.R.U32.HI R4, RZ, UR8, R4 ;  /* 0x00000008ff047c19 */ /* 0x000fe20008011604 */
[----:B---3--:R-:W-:-:S03]  /*5b80*/  IMAD.MOV R6, RZ, RZ, -R6 ;  /* 0x000000ffff067224 */ /* 0x008fc600078e0a06 */
[----:B------:R-:W-:Y:S01]  /*5b90*/  SHF.R.U64 R15, R21, UR6, R4 ;  /* 0x00000006150f7c19 */ /* 0x000fe20008001204 */
[----:B--2---:R-:W-:Y:S01]  /*5ba0*/  IMAD R14, R25, R6, R14 ;  /* 0x00000006190e7224 */ /* 0x004fe200078e020e */
[----:B------:R-:W-:-:S03]  /*5bb0*/  SHF.R.U32.HI R23, RZ, UR6, R4 ;  /* 0x00000006ff177c19 */ /* 0x000fc60008011604 */
[----:B------:R-:W-:Y:S02]  /*5bc0*/  IMAD.MOV.U32 R4, RZ, RZ, R15 ;  /* 0x000000ffff047224 */ /* 0x000fe400078e000f */
[----:B------:R-:W-:Y:S01]  /*5bd0*/  IMAD.MOV.U32 R5, RZ, RZ, R23 ;  /* 0x000000ffff057224 */ /* 0x000fe200078e0017 */
[----:B-1----:R-:W-:Y:S06]  /*5be0*/  @!P1 BRA `(.L_x_109) ;  /* 0x0000000000289947 */ /* 0x002fec0003800000 */
[----:B------:R-:W-:Y:S02]  /*5bf0*/  ULDC UR6, c[0x0][0x64c] ;  /* 0x0001930000067ab9 */ /* 0x000fe40000000800 */
[----:B------:R-:W-:-:S05]  /*5c00*/  IADD3 R5, P1, R15, UR6, RZ ;  /* 0x000000060f057c10 */ /* 0x000fca000ff3e0ff */
[----:B------:R-:W-:-:S04]  /*5c10*/  IMAD.X R23, RZ, RZ, R23, P1 ;  /* 0x000000ffff177224 */ /* 0x000fc800008e0617 */
[----:B------:R-:W-:-:S04]  /*5c20*/  IMAD.WIDE.U32 R6, R23, UR10, RZ ;  /* 0x0000000a17067c25 */ /* 0x000fc8000f8e00ff */
[----:B------:R-:W-:-:S04]  /*5c30*/  IMAD.WIDE.U32 R6, P1, R5, UR11, R6 ;  /* 0x0000000b05067c25 */ /* 0x000fc8000f820006 */
[----:B------:R-:W-:-:S04]  /*5c40*/  IMAD.WIDE.U32 R4, R5, UR10, RZ ;  /* 0x0000000a05047c25 */ /* 0x000fc8000f8e00ff */
[----:B------:R-:W-:Y:S01]  /*5c50*/  IMAD.MOV.U32 R4, RZ, RZ, R7 ;  /* 0x000000ffff047224 */ /* 0x000fe200078e0007 */
[----:B------:R-:W-:Y:S01]  /*5c60*/  IADD3 RZ, P3, R5, R6, RZ ;  /* 0x0000000605ff7210 */ /* 0x000fe20007f7e0ff */
[----:B------:R-:W-:-:S04]  /*5c70*/  IMAD.X R5, RZ, RZ, RZ, P1 ;  /* 0x000000ffff057224 */ /* 0x000fc800008e06ff */
[----:B------:R-:W-:-:S08]  /*5c80*/  IMAD.WIDE.U32.X R4, R23, UR11, R4, P3 ;  /* 0x0000000b17047c25 */ /* 0x000fd000098e0404 */
.L_x_109:
[----:B------:R-:W-:Y:S01]  /*5c90*/  ISETP.NE.AND P1, PT, R2, 0x1, PT ;  /* 0x000000010200780c */ /* 0x000fe20003f25270 */
[----:B------:R-:W-:Y:S01]  /*5ca0*/  ULDC UR6, c[0x0][0x648] ;  /* 0x0001920000067ab9 */ /* 0x000fe20000000800 */
[----:B------:R-:W-:Y:S01]  /*5cb0*/  LOP3.LUT R21, R21, UR13, RZ, 0xc0, !PT ;  /* 0x0000000d15157c12 */ /* 0x000fe2000f8ec0ff */
[----:B------:R-:W-:Y:S01]  /*5cc0*/  IMAD.MOV R22, RZ, RZ, -R22 ;  /* 0x000000ffff167224 */ /* 0x000fe200078e0a16 */
[----:B------:R-:W-:Y:S01]  /*5cd0*/  SHF.R.U64 R4, R4, UR6, R5 ;  /* 0x0000000604047c19 */ /* 0x000fe20008001205 */
[----:B------:R-:W-:Y:S01]  /*5ce0*/  ULDC UR6, c[0x0][0x638] ;  /* 0x00018e0000067ab9 */ /* 0x000fe20000000800 */
[----:B------:R-:W-:Y:S01]  /*5cf0*/  ULDC UR7, c[0x0][0x610] ;  /* 0x0001840000077ab9 */ /* 0x000fe20000000800 */
[----:B------:R-:W-:Y:S02]  /*5d00*/  IMAD.MOV.U32 R5, RZ, RZ, 0x1 ;  /* 0x00000001ff057424 */ /* 0x000fe400078e00ff */
[----:B------:R-:W-:Y:S02]  /*5d10*/  IMAD.MOV R6, RZ, RZ, -R4 ;  /* 0x000000ffff067224 */ /* 0x000fe400078e0a04 */
[----:B------:R-:W-:Y:S01]  /*5d20*/  IMAD R21, R4, UR5, R21 ;  /* 0x0000000504157c24 */ /* 0x000fe2000f8e0215 */
[----:B------:R-:W-:Y:S01]  /*5d30*/  LOP3.LUT R4, R9, UR4, RZ, 0xc0, !PT ;  /* 0x0000000409047c12 */ /* 0x000fe2000f8ec0ff */
[----:B0-----:R-:W-:-:S02]  /*5d40*/  @P1 IMAD R14, R20, R22, R13 ;  /* 0x00000016140e1224 */ /* 0x001fc400078e020d */
[----:B------:R-:W-:Y:S01]  /*5d50*/  IMAD R15, R6, UR6, R15 ;  /* 0x00000006060f7c24 */ /* 0x000fe2000f8e020f */
[----:B------:R-:W-:Y:S01]  /*5d60*/  ULDC UR6, c[0x0][0x600] ;  /* 0x0001800000067ab9 */ /* 0x000fe20000000800 */
[----:B------:R-:W-:Y:S02]  /*5d70*/  IMAD R14, R21, UR7, R14 ;  /* 0x00000007150e7c24 */ /* 0x000fe4000f8e020e */
[--C-:B------:R-:W-:Y:S01]  /*5d80*/  IMAD R15, R15, UR6, R4.reuse ;  /* 0x000000060f0f7c24 */ /* 0x100fe2000f8e0204 */
[----:B------:R-:W-:-:S04]  /*5d90*/  PRMT R4, R5, 0x7610, R4 ;  /* 0x0000761005047816 */ /* 0x000fc80000000004 */
[----:B------:R-:W-:Y:S02]  /*5da0*/  SEL R20, R15, R14, !P1 ;  /* 0x0000000e0f147207 */ /* 0x000fe40004800000 */
[----:B------:R-:W-:-:S07]  /*5db0*/  SEL R13, R14, R15, !P1 ;  /* 0x0000000f0e0d7207 */ /* 0x000fce0004800000 */
.L_x_107:
[----:B------:R-:W-:Y:S05]  /*5dc0*/  BSYNC B1 ;  /* 0x0000000000017941 */ /* 0x000fea0003800000 */
.L_x_106:
[----:B------:R-:W-:-:S13]  /*5dd0*/  LOP3.LUT P1, RZ, R4, 0xff, RZ, 0xc0, !PT ;  /* 0x000000ff04ff7812 */ /* 0x000fda000782c0ff */
[----:B------:R-:W-:Y:S05]  /*5de0*/  @P1 BRA `(.L_x_110) ;  /* 0xfffffff400141947 */ /* 0x000fea000383ffff */
[----:B------:R-:W-:Y:S05]  /*5df0*/  BSYNC B0 ;  /* 0x0000000000007941 */ /* 0x000fea0003800000 */
.L_x_98:
[----:B------:R-:W-:-:S03]  /*5e00*/  UMOV UR6, 0xffffffff ;  /* 0xffffffff00067882 */ /* 0x000fc60000000000 */
[----:B------:R-:W-:Y:S05]  /*5e10*/  BRA.DIV UR6, `(.L_x_111) ;  /* 0x0000000606187947 */ /* 0x000fea000b800000 */
[----:B------:R-:W-:-:S13]  /*5e20*/  ELECT P6, URZ, PT ;  /* 0x00000000003f782f */ /* 0x000fda00038c0000 */
.L_x_125:
[----:B------:R-:W-:Y:S04]  /*5e30*/  BSSY B0, `(.L_x_112) ;  /* 0x000002b000007945 */ /* 0x000fe80003800000 */
[----:B------:R-:W-:Y:S05]  /*5e40*/  @!P6 BRA `(.L_x_113) ;  /* 0x0000000000a4e947 */ /* 0x000fea0003800000 */
[----:B------:R-:W-:-:S04]  /*5e50*/  LOP3.LUT R18, R18, 0x2, RZ, 0xfc, !PT ;  /* 0x0000000212127812 */ /* 0x000fc800078efcff */
[----:B------:R-:W-:-:S13]  /*5e60*/  ISETP.NE.AND P0, PT, R18, 0x3, PT ;  /* 0x000000031200780c */ /* 0x000fda0003f05270 */
[----:B------:R-:W-:Y:S05]  /*5e70*/  @!P0 BRA `(.L_x_114) ;  /* 0x0000000000048947 */ /* 0x000fea0003800000 */
[----:B------:R-:W-:Y:S01]  /*5e80*/  BPT.TRAP 0x1 ;  /* 0x000000040000795c */ /* 0x000fe20000300000 */
.L_x_114:
[----:B------:R-:W0:Y:S01]  /*5e90*/  S2R R5, SR_CgaCtaId ;  /* 0x0000000000057919 */ /* 0x000e220000008800 */
[----:B------:R-:W-:Y:S02]  /*5ea0*/  MOV R2, 0x400 ;  /* 0x0000040000027802 */ /* 0x000fe40000000f00 */
[----:B------:R-:W-:Y:S02]  /*5eb0*/  SHF.L.U32 R4, R0, 0x1f, RZ ;  /* 0x0000001f00047819 */ /* 0x000fe400000006ff */
[----:B0-----:R-:W-:-:S05]  /*5ec0*/  LEA R2, R5, R2, 0x18 ;  /* 0x0000000205027211 */ /* 0x001fca00078ec0ff */
[----:B------:R-:W-:-:S04]  /*5ed0*/  VIADD R2, R2, 0x20 ;  /* 0x0000002002027836 */ /* 0x000fc80000000000 */
[C---:B------:R-:W-:Y:S02]  /*5ee0*/  IMAD R7, R3.reuse, 0x8, R2 ;  /* 0x0000000803077824 */ /* 0x040fe400078e0202 */
[----:B------:R-:W-:Y:S02]  /*5ef0*/  VIADD R3, R3, 0x1 ;  /* 0x0000000103037836 */ /* 0x000fe40000000000 */
[----:B------:R-:W0:Y:S03]  /*5f00*/  SYNCS.PHASECHK.TRANS64.TRYWAIT P0, [R7+URZ], R4 ;  /* 0x00000004070075a7 */ /* 0x000e26000800017f */
[----:B------:R-:W-:-:S04]  /*5f10*/  ISETP.NE.AND P1, PT, R3, 0x4, PT ;  /* 0x000000040300780c */ /* 0x000fc80003f25270 */
[----:B------:R-:W-:Y:S02]  /*5f20*/  SEL R5, RZ, 0x1, P1 ;  /* 0x00000001ff057807 */ /* 0x000fe40000800000 */
[----:B------:R-:W-:Y:S02]  /*5f30*/  SEL R3, R3, RZ, P1 ;  /* 0x000000ff03037207 */ /* 0x000fe40000800000 */
[----:B------:R-:W-:-:S03]  /*5f40*/  LOP3.LUT R6, R0, R5, RZ, 0x3c, !PT ;  /* 0x0000000500067212 */ /* 0x000fc600078e3cff */
[----:B------:R-:W-:Y:S01]  /*5f50*/  IMAD R8, R3, 0x8, R2 ;  /* 0x0000000803087824 */ /* 0x000fe200078e0202 */
[----:B------:R-:W-:Y:S01]  /*5f60*/  SHF.L.U32 R5, R6, 0x1f, RZ ;  /* 0x0000001f06057819 */ /* 0x000fe200000006ff */
[----:B0-----:R-:W-:Y:S06]  /*5f70*/  @!P0 BRA `(.L_x_115) ;  /* 0x0000000000e08947 */ /* 0x001fec0003800000 */
.L_x_126:
[----:B------:R-:W1:Y:S01]  /*5f80*/  SYNCS.PHASECHK.TRANS64.TRYWAIT P0, [R8+URZ], R5 ;  /* 0x00000005080075a7 */ /* 0x000e62000800017f */
[----:B------:R-:W-:-:S05]  /*5f90*/  VIADD R0, R3, 0x1 ;  /* 0x0000000103007836 */ /* 0x000fca0000000000 */
[----:B------:R-:W-:-:S04]  /*5fa0*/  ISETP.NE.AND P1, PT, R0, 0x4, PT ;  /* 0x000000040000780c */ /* 0x000fc80003f25270 */
[----:B------:R-:W-:Y:S02]  /*5fb0*/  SEL R3, RZ, 0x1, P1 ;  /* 0x00000001ff037807 */ /* 0x000fe40000800000 */
[----:B0-----:R-:W-:Y:S02]  /*5fc0*/  SEL R7, R0, RZ, P1 ;  /* 0x000000ff00077207 */ /* 0x001fe40000800000 */
[----:B------:R-:W-:-:S03]  /*5fd0*/  LOP3.LUT R9, R6, R3, RZ, 0x3c, !PT ;  /* 0x0000000306097212 */ /* 0x000fc600078e3cff */
[----:B------:R-:W-:Y:S01]  /*5fe0*/  IMAD R11, R7, 0x8, R2 ;  /* 0x00000008070b7824 */ /* 0x000fe200078e0202 */
[----:B------:R-:W-:Y:S01]  /*5ff0*/  SHF.L.U32 R6, R9, 0x1f, RZ ;  /* 0x0000001f09067819 */ /* 0x000fe200000006ff */
[----:B-1----:R-:W-:Y:S06]  /*6000*/  @!P0 BRA `(.L_x_116) ;  /* 0x0000000000d08947 */ /* 0x002fec0003800000 */
.L_x_127:
[----:B------:R-:W1:Y:S01]  /*6010*/  SYNCS.PHASECHK.TRANS64.TRYWAIT P0, [R11+URZ], R6 ;  /* 0x000000060b0075a7 */ /* 0x000e62000800017f */
[----:B------:R-:W-:-:S05]  /*6020*/  VIADD R0, R7, 0x1 ;  /* 0x0000000107007836 */ /* 0x000fca0000000000 */
[----:B------:R-:W-:-:S04]  /*6030*/  ISETP.NE.AND P1, PT, R0, 0x4, PT ;  /* 0x000000040000780c */ /* 0x000fc80003f25270 */
[----:B------:R-:W-:Y:S02]  /*6040*/  SEL R4, RZ, 0x1, P1 ;  /* 0x00000001ff047807 */ /* 0x000fe40000800000 */
[----:B------:R-:W-:Y:S02]  /*6050*/  SEL R3, R0, RZ, P1 ;  /* 0x000000ff00037207 */ /* 0x000fe40000800000 */
[----:B------:R-:W-:Y:S01]  /*6060*/  LOP3.LUT R0, R9, R4, RZ, 0x3c, !PT ;  /* 0x0000000409007212 */ /* 0x000fe200078e3cff */
[----:B-1----:R-:W-:Y:S06]  /*6070*/  @!P0 BRA `(.L_x_117) ;  /* 0x0000000000c88947 */ /* 0x002fec0003800000 */
.L_x_128:
[----:B------:R-:W-:Y:S01]  /*6080*/  IMAD R3, R3, 0x8, R2 ;  /* 0x0000000803037824 */ /* 0x000fe200078e0202 */
[----:B------:R-:W-:-:S07]  /*6090*/  SHF.L.U32 R0, R0, 0x1f, RZ ;  /* 0x0000001f00007819 */ /* 0x000fce00000006ff */
.L_x_118:
[----:B--2---:R2:W3:Y:S02]  /*60a0*/  SYNCS.PHASECHK.TRANS64.TRYWAIT P0, [R3+URZ], R0 ;  /* 0x00000000030075a7 */ /* 0x0044e4000800017f */
[----:B---3--:R-:W-:Y:S05]  /*60b0*/  @!P0 NANOSLEEP.SYNCS 0x989680 ;  /* 0x009896800000895d */ /* 0x008fea0003900000 */
[----:B------:R-:W3:Y:S02]  /*60c0*/  @!P0 SYNCS.PHASECHK.TRANS64 P0, [R3+URZ], R0 ;  /* 0x00000000030085a7 */ /* 0x000ee4000800007f */
[----:B---3--:R-:W-:Y:S05]  /*60d0*/  @!P0 BRA `(.L_x_118) ;  /* 0xfffffffc00f08947 */ /* 0x008fea000383ffff */
.L_x_113:
[----:B------:R-:W-:Y:S05]  /*60e0*/  BSYNC B0 ;  /* 0x0000000000007941 */ /* 0x000fea0003800000 */
.L_x_112:
[----:B------:R-:W-:Y:S05]  /*60f0*/  EXIT ;  /* 0x000000000000794d */ /* 0x000fea0003800000 */
.L_x_17:
[----:B-1----:R1:W2:Y:S02]  /*6100*/  SYNCS.PHASECHK.TRANS64.TRYWAIT P1, [R3+URZ], R0 ;  /* 0x00000000030075a7 */ /* 0x0022a4000802017f */
[----:B--2---:R-:W-:Y:S05]  /*6110*/  @!P1 NANOSLEEP.SYNCS 0x989680 ;  /* 0x009896800000995d */ /* 0x004fea0003900000 */
[----:B------:R-:W2:Y:S02]  /*6120*/  @!P1 SYNCS.PHASECHK.TRANS64 P1, [R3+URZ], R0 ;  /* 0x00000000030095a7 */ /* 0x000ea4000802007f */
[----:B--2---:R-:W-:Y:S05]  /*6130*/  @!P1 BRA `(.L_x_17) ;  /* 0xfffffffc00f09947 */ /* 0x004fea000383ffff */
[----:B------:R-:W-:Y:S05]  /*6140*/  BRA `(.L_x_16) ;  /* 0xffffffb000d87947 */ /* 0x000fea000383ffff */
.L_x_22:
[----:B-1----:R-:W-:-:S04]  /*6150*/  IMAD.U32 R4, RZ, RZ, UR8 ;  /* 0x00000008ff047e24 */ /* 0x002fc8000f8e00ff */
[----:B------:R1:W2:Y:S03]  /*6160*/  SYNCS.PHASECHK.TRANS64.TRYWAIT P1, [R4+URZ], R3 ;  /* 0x00000003040075a7 */ /* 0x0002a6000802017f */
[----:B--2---:R-:W-:Y:S05]  /*6170*/  @!P1 NANOSLEEP.SYNCS 0x989680 ;  /* 0x009896800000995d */ /* 0x004fea0003900000 */
[----:B------:R-:W2:Y:S02]  /*6180*/  @!P1 SYNCS.PHASECHK.TRANS64 P1, [R4+URZ], R3 ;  /* 0x00000003040095a7 */ /* 0x000ea4000802007f */
[----:B--2---:R-:W-:Y:S05]  /*6190*/  @!P1 BRA `(.L_x_22) ;  /* 0xfffffffc00ec9947 */ /* 0x004fea000383ffff */
[----:B------:R-:W-:Y:S05]  /*61a0*/  BRA `(.L_x_21) ;  /* 0xffffffb800147947 */ /* 0x000fea000383ffff */
.L_x_99:
[----:B------:R-:W-:Y:S01]  /*61b0*/  BSSY B1, `(.L_x_119) ;  /* 0x0000006000017945 */ /* 0x000fe20003800000 */
[----:B------:R-:W-:-:S07]  /*61c0*/  IMAD.MOV.U32 R15, RZ, RZ, -0x1 ;  /* 0xffffffffff0f7424 */ /* 0x000fce00078e00ff */
[----:B------:R-:W-:Y:S05]  /*61d0*/  WARPSYNC.COLLECTIVE R15, `(.L_x_120) ;  /* 0x000000000f0c7348 */ /* 0x000fea0003c00000 */
[----:B------:R-:W-:Y:S02]  /*61e0*/  ELECT P6, UR62, PT ;  /* 0x00000000003e782f */ /* 0x000fe400038c0000 */
[----:B------:R-:W-:Y:S01]  /*61f0*/  MOV R14, UR62 ;  /* 0x0000003e000e7c02 */ /* 0x000fe20008000f00 */
[----:B------:R-:W-:Y:S10]  /*6200*/  ENDCOLLECTIVE ;  /* 0x000000000000791b */ /* 0x000ff40003800000 */
.L_x_120:
[----:B------:R-:W-:Y:S05]  /*6210*/  BSYNC B1 ;  /* 0x0000000000017941 */ /* 0x000fea0003800000 */
.L_x_119:
[----:B------:R-:W-:Y:S05]  /*6220*/  BRA `(.L_x_121) ;  /* 0xfffffff000107947 */ /* 0x000fea000383ffff */
.L_x_102:
[----:B0-----:R0:W1:Y:S02]  /*6230*/  SYNCS.PHASECHK.TRANS64.TRYWAIT P1, [R14+URZ+0x20], R7 ;  /* 0x000020070e0075a7 */ /* 0x001064000802017f */
[----:B-1----:R-:W-:Y:S05]  /*6240*/  @!P1 NANOSLEEP.SYNCS 0x989680 ;  /* 0x009896800000995d */ /* 0x002fea0003900000 */
[----:B------:R-:W1:Y:S02]  /*6250*/  @!P1 SYNCS.PHASECHK.TRANS64 P1, [R14+URZ+0x20], R7 ;  /* 0x000020070e0095a7 */ /* 0x000e64000802007f */
[----:B-1----:R-:W-:Y:S05]  /*6260*/  @!P1 BRA `(.L_x_102) ;  /* 0xfffffffc00f09947 */ /* 0x002fea000383ffff */
[----:B------:R-:W-:Y:S05]  /*6270*/  BRA `(.L_x_122) ;  /* 0xfffffff000447947 */ /* 0x000fea000383ffff */
.L_x_111:
[----:B------:R-:W-:Y:S01]  /*6280*/  BSSY B0, `(.L_x_123) ;  /* 0x0000006000007945 */ /* 0x000fe20003800000 */
[----:B------:R-:W-:-:S07]  /*6290*/  IMAD.MOV.U32 R15, RZ, RZ, -0x1 ;  /* 0xffffffffff0f7424 */ /* 0x000fce00078e00ff */
[----:B------:R-:W-:Y:S05]  /*62a0*/  WARPSYNC.COLLECTIVE R15, `(.L_x_124) ;  /* 0x000000000f0c7348 */ /* 0x000fea0003c00000 */
[----:B------:R-:W-:Y:S02]  /*62b0*/  ELECT P6, UR62, PT ;  /* 0x00000000003e782f */ /* 0x000fe400038c0000 */
[----:B------:R-:W-:Y:S01]  /*62c0*/  MOV R14, UR62 ;  /* 0x0000003e000e7c02 */ /* 0x000fe20008000f00 */
[----:B------:R-:W-:Y:S10]  /*62d0*/  ENDCOLLECTIVE ;  /* 0x000000000000791b */ /* 0x000ff40003800000 */
.L_x_124:
[----:B------:R-:W-:Y:S05]  /*62e0*/  BSYNC B0 ;  /* 0x0000000000007941 */ /* 0x000fea0003800000 */
.L_x_123:
[----:B------:R-:W-:Y:S05]  /*62f0*/  BRA `(.L_x_125) ;  /* 0xfffffff800cc7947 */ /* 0x000fea000383ffff */
.L_x_115:
[----:B0-----:R0:W1:Y:S02]  /*6300*/  SYNCS.PHASECHK.TRANS64.TRYWAIT P0, [R7+URZ], R4 ;  /* 0x00000004070075a7 */ /* 0x001064000800017f */
[----:B-1----:R-:W-:Y:S05]  /*6310*/  @!P0 NANOSLEEP.SYNCS 0x989680 ;  /* 0x009896800000895d */ /* 0x002fea0003900000 */
[----:B------:R-:W1:Y:S02]  /*6320*/  @!P0 SYNCS.PHASECHK.TRANS64 P0, [R7+URZ], R4 ;  /* 0x00000004070085a7 */ /* 0x000e64000800007f */
[----:B-1----:R-:W-:Y:S05]  /*6330*/  @!P0 BRA `(.L_x_115) ;  /* 0xfffffffc00f08947 */ /* 0x002fea000383ffff */
[----:B------:R-:W-:Y:S05]  /*6340*/  BRA `(.L_x_126) ;  /* 0xfffffffc000c7947 */ /* 0x000fea000383ffff */
.L_x_116:
[----:B0-----:R0:W1:Y:S02]  /*6350*/  SYNCS.PHASECHK.TRANS64.TRYWAIT P0, [R8+URZ], R5 ;  /* 0x00000005080075a7 */ /* 0x001064000800017f */
[----:B-1----:R-:W-:Y:S05]  /*6360*/  @!P0 NANOSLEEP.SYNCS 0x989680 ;  /* 0x009896800000895d */ /* 0x002fea0003900000 */
[----:B------:R-:W1:Y:S02]  /*6370*/  @!P0 SYNCS.PHASECHK.TRANS64 P0, [R8+URZ], R5 ;  /* 0x00000005080085a7 */ /* 0x000e64000800007f */
[----:B-1----:R-:W-:Y:S05]  /*6380*/  @!P0 BRA `(.L_x_116) ;  /* 0xfffffffc00f08947 */ /* 0x002fea000383ffff */
[----:B------:R-:W-:Y:S05]  /*6390*/  BRA `(.L_x_127) ;  /* 0xfffffffc001c7947 */ /* 0x000fea000383ffff */
.L_x_117:
[----:B-1----:R1:W2:Y:S02]  /*63a0*/  SYNCS.PHASECHK.TRANS64.TRYWAIT P0, [R11+URZ], R6 ;  /* 0x000000060b0075a7 */ /* 0x0022a4000800017f */
[----:B--2---:R-:W-:Y:S05]  /*63b0*/  @!P0 NANOSLEEP.SYNCS 0x989680 ;  /* 0x009896800000895d */ /* 0x004fea0003900000 */
[----:B------:R-:W2:Y:S02]  /*63c0*/  @!P0 SYNCS.PHASECHK.TRANS64 P0, [R11+URZ], R6 ;  /* 0x000000060b0085a7 */ /* 0x000ea4000800007f */
[----:B--2---:R-:W-:Y:S05]  /*63d0*/  @!P0 BRA `(.L_x_117) ;  /* 0xfffffffc00f08947 */ /* 0x004fea000383ffff */
[----:B------:R-:W-:Y:S05]  /*63e0*/  BRA `(.L_x_128) ;  /* 0xfffffffc00247947 */ /* 0x000fea000383ffff */
.L_x_129:
[----:B------:R-:W-:-:S00]  /*63f0*/  BRA `(.L_x_129) ;  /* 0xfffffffc00fc7947 */ /* 0x000fc0000383ffff */
[----:B------:R-:W-:-:S00]  /*6400*/  NOP ;  /* 0x0000000000007918 */ /* 0x000fc00000000000 */
[----:B------:R-:W-:-:S00]  /*6410*/  NOP ;  /* 0x0000000000007918 */ /* 0x000fc00000000000 */
[----:B------:R-:W-:-:S00]  /*6420*/  NOP ;  /* 0x0000000000007918 */ /* 0x000fc00000000000 */
[----:B------:R-:W-:-:S00]  /*6430*/  NOP ;  /* 0x0000000000007918 */ /* 0x000fc00000000000 */
[----:B------:R-:W-:-:S00]  /*6440*/  NOP ;  /* 0x0000000000007918 */ /* 0x000fc00000000000 */
[----:B------:R-:W-:-:S00]  /*6450*/  NOP ;  /* 0x0000000000007918 */ /* 0x000fc00000000000 */
[----:B------:R-:W-:-:S00]  /*6460*/  NOP ;  /* 0x0000000000007918 */ /* 0x000fc00000000000 */
[----:B------:R-:W-:-:S00]  /*6470*/  NOP ;  /* 0x0000000000007918 */ /* 0x000fc00000000000 */
.L_x_130:


//--------------------- .nv.global.init           --------------------------
	.section	.nv.global.init,"aw",@progbits
.nv.global.init:
	.type		$str$22,@object
	.size		$str$22,($str$23 - $str$22)
$str$22:
        /*0000*/ 	.byte	0x6b, 0x5f, 0x74, 0x69, 0x6c, 0x65, 0x5f, 0x63, 0x6f, 0x75, 0x6e, 0x74, 0x20, 0x3e, 0x3d, 0x20
        /*0010*/ 	.byte	0x31, 0x00
	.type		$str$23,@object
	.size		$str$23,(__unnamed_1 - $str$23)
$str$23:
        /*0012*/ 	.byte	0x2f, 0x74, 0x6d, 0x70, 0x2f, 0x63, 0x75, 0x74, 0x6c, 0x61, 0x73, 0x73, 0x5f, 0x73, 0x77, 0x65
        /*0022*/ 	.byte	0x65, 0x70, 0x5f, 0x73, 0x72, 0x63, 0x2f, 0x69, 0x6e, 0x63, 0x6c, 0x75, 0x64, 0x65, 0x2f, 0x63
        /*0032*/ 	.byte	0x75, 0x74, 0x6c, 0x61, 0x73, 0x73, 0x2f, 0x67, 0x65, 0x6d, 0x6d, 0x2f, 0x63, 0x6f, 0x6c, 0x6c
        /*0042*/ 	.byte	0x65, 0x63, 0x74, 0x69, 0x76, 0x65, 0x2f, 0x73, 0x6d, 0x39, 0x30, 0x5f, 0x6d, 0x6d, 0x61, 0x5f
        /*0052*/ 	.byte	0x74, 0x6d, 0x61, 0x5f, 0x67, 0x6d, 0x6d, 0x61, 0x5f, 0x73, 0x73, 0x5f, 0x77, 0x61, 0x72, 0x70
        /*0062*/ 	.byte	0x73, 0x70, 0x65, 0x63, 0x69, 0x61, 0x6c, 0x69, 0x7a, 0x65, 0x64, 0x2e, 0x68, 0x70, 0x70, 0x00
	.type		__unnamed_1,@object
	.size		__unnamed_1,(.L_0 - __unnamed_1)
__unnamed_1:
        /*0072*/ 	.byte	0x76, 0x6f, 0x69, 0x64, 0x20, 0x63, 0x75, 0x74, 0x6c, 0x61, 0x73, 0x73, 0x3a, 0x3a, 0x67, 0x65
        /* <DEDUP_REMOVED lines=179> */
        /*0bb2*/ 	.byte	0x64, 0x65, 0x6e, 0x74, 0x69, 0x74, 0x79, 0x5d, 0x00
.L_0:


//--------------------- .nv.shared._ZN7cutlass13device_kernelINS_4gemm6kernel13GemmUniversalIN4cute5tupleIJiiiiEEENS1_10collective13CollectiveMmaINS1_34MainloopSm90TmaGmmaWarpSpecializedILi4ENS5_IJNS4_1CILi1EEESB_SB_EEENS1_35KernelTmaWarpSpecializedCooperativeEEENS5_IJNSA_ILi128EEENSA_ILi64EEESF_EEENS_6half_tENS5_IJlSB_lEEESI_SJ_NS4_8TiledMMAINS4_8MMA_AtomIJNS4_4SM904GMMA25MMA_64x64x16_F32F16F16_SSILNSN_5MajorE0ELSP_0ELNSN_7ScaleInE1ELSQ_1EEEEEENS4_6LayoutINS5_IJNSA_ILi2EEESB_SB_EEENS5_IJSB_NSA_ILi0EEESW_EEEEENS5_IJNS4_10UnderscoreESZ_SZ_EEEEENS4_13SM90_TMA_LOADENS4_14ComposedLayoutINS4_7SwizzleILi3ELi4ELi3EEENS4_18smem_ptr_flag_bitsILi16EEENST_INS5_IJNSA_ILi8EEESG_EEENS5_IJSG_SB_EEEEEEEvNS4_8identityES12_S1C_vS1D_EENS_8epilogue10collective6detail29Sm90TmaWarpSpecializedAdapterINS1G_15DefaultEpilogueISI_SJ_SJ_NS1F_6thread17LinearCombinationISI_Li1EffLNS1K_9ScaleType4KindE0ELNS_15FloatRoundStyleE2ESI_EENS1_15EpilogueDefaultEEEEEvvEEEEvNT_6ParamsE --------------------------
	.section	.nv.shared._ZN7cutlass13device_kernelINS_4gemm6kernel13GemmUniversalIN4cute5tupleIJiiiiEEENS1_10collective13CollectiveMmaINS1_34MainloopSm90TmaGmmaWarpSpecializedILi4ENS5_IJNS4_1CILi1EEESB_SB_EEENS1_35KernelTmaWarpSpecializedCooperativeEEENS5_IJNSA_ILi128EEENSA_ILi64EEESF_EEENS_6half_tENS5_IJlSB_lEEESI_SJ_NS4_8TiledMMAINS4_8MMA_AtomIJNS4_4SM904GMMA25MMA_64x64x16_F32F16F16_SSILNSN_5MajorE0ELSP_0ELNSN_7ScaleInE1ELSQ_1EEEEEENS4_6LayoutINS5_IJNSA_ILi2EEESB_SB_EEENS5_IJSB_NSA_ILi0EEESW_EEEEENS5_IJNS4_10UnderscoreESZ_SZ_EEEEENS4_13SM90_TMA_LOADENS4_14ComposedLayoutINS4_7SwizzleILi3ELi4ELi3EEENS4_18smem_ptr_flag_bitsILi16EEENST_INS5_IJNSA_ILi8EEESG_EEENS5_IJSG_SB_EEEEEEEvNS4_8identityES12_S1C_vS1D_EENS_8epilogue10collective6detail29Sm90TmaWarpSpecializedAdapterINS1G_15DefaultEpilogueISI_SJ_SJ_NS1F_6thread17LinearCombinationISI_Li1EffLNS1K_9ScaleType4KindE0ELNS_15FloatRoundStyleE2ESI_EENS1_15EpilogueDefaultEEEEEvvEEEEvNT_6ParamsE,"aw",@nobits
	.sectionflags	@""
	.align	16
	.zero		1024


//--------------------- .nv.shared.reserved.0     --------------------------
	.section	.nv.shared.reserved.0,"aw",@nobits
	.weak		__nv_reservedSMEM_offset_0_alias
	.size		__nv_reservedSMEM_offset_0_alias, 0, 0
	.other		__nv_reservedSMEM_offset_0_alias,@"STO_CUDA_RESERVED_SHARED STV_DEFAULT"
__nv_reservedSMEM_offset_0_alias:
	.zero		0


//--------------------- .nv.global                --------------------------
	.section	.nv.global,"aw",@nobits
.nv.global:
	.type		_ZN40_INTERNAL_6e0d4c2f_4_k_cu_1a383e0a_164284cute1_E,@object
	.size		_ZN40_INTERNAL_6e0d4c2f_4_k_cu_1a383e0a_164284cute1_E,(_ZN40_INTERNAL_6e0d4c2f_4_k_cu_1a383e0a_164284cuda3std3__45__cpo6cbeginE - _ZN40_INTERNAL_6e0d4c2f_4_k_cu_1a383e0a_164284cute1_E)
_ZN40_INTERNAL_6e0d4c2f_4_k_cu_1a383e0a_164284cute1_E:
	.zero		1
	.type		_ZN40_INTERNAL_6e0d4c2f_4_k_cu_1a383e0a_164284cuda3std3__45__cpo6cbeginE,@object
	.size		_ZN40_INTERNAL_6e0d4c2f_4_k_cu_1a383e0a_164284cuda3std3__45__cpo6cbeginE,(_ZN40_INTERNAL_6e0d4c2f_4_k_cu_1a383e0a_164284cuda3std3__48in_placeE - _ZN40_INTERNAL_6e0d4c2f_4_k_cu_1a383e0a_164284cuda3std3__45__cpo6cbeginE)
_ZN40_INTERNAL_6e0d4c2f_4_k_cu_1a383e0a_164284cuda3std3__45__cpo6cbeginE:
	.zero		1
	.type		_ZN40_INTERNAL_6e0d4c2f_4_k_cu_1a383e0a_164284cuda3std3__48in_placeE,@object
	.size		_ZN40_INTERNAL_6e0d4c2f_4_k_cu_1a383e0a_164284cuda3std3__48in_placeE,(_ZN40_INTERNAL_6e0d4c2f_4_k_cu_1a383e0a_164284cuda3std6ranges3__45__cpo9iter_moveE - _ZN40_INTERNAL_6e0d4c2f_4_k_cu_1a383e0a_164284cuda3std3__48in_placeE)
_ZN40_INTERNAL_6e0d4c2f_4_k_cu_1a383e0a_164284cuda3std3__48in_placeE:
	.zero		1
	.type		_ZN40_INTERNAL_6e0d4c2f_4_k_cu_1a383e0a_164284cuda3std6ranges3__45__cpo9iter_moveE,@object
	.size		_ZN40_INTERNAL_6e0d4c2f_4_k_cu_1a383e0a_164284cuda3std6ranges3__45__cpo9iter_moveE,(_ZN40_INTERNAL_6e0d4c2f_4_k_cu_1a383e0a_164284cuda3std3__45__cpo5beginE - _ZN40_INTERNAL_6e0d4c2f_4_k_cu_1a383e0a_164284cuda3std6ranges3__45__cpo9iter_moveE)
_ZN40_INTERNAL_6e0d4c2f_4_k_cu_1a383e0a_164284cuda3std6ranges3__45__cpo9iter_moveE:
	.zero		1
	.type		_ZN40_INTERNAL_6e0d4c2f_4_k_cu_1a383e0a_164284cuda3std3__45__cpo5beginE,@object
	.size		_ZN40_INTERNAL_6e0d4c2f_4_k_cu_1a383e0a_164284cuda3std3__45__cpo5beginE,(_ZN40_INTERNAL_6e0d4c2f_4_k_cu_1a383e0a_164284cuda3std3__442_GLOBAL__N__6e0d4c2f_4_k_cu_1a383e0a_164286ignoreE - _ZN40_INTERNAL_6e0d4c2f_4_k_cu_1a383e0a_164284cuda3std3__45__cpo5beginE)
_ZN40_INTERNAL_6e0d4c2f_4_k_cu_1a383e0a_164284cuda3std3__45__cpo5beginE:
	.zero		1
	.type		_ZN40_INTERNAL_6e0d4c2f_4_k_cu_1a383e0a_164284cuda3std3__442_GLOBAL__N__6e0d4c2f_4_k_cu_1a383e0a_164286ignoreE,@object
	.size		_ZN40_INTERNAL_6e0d4c2f_4_k_cu_1a383e0a_164284cuda3std3__442_GLOBAL__N__6e0d4c2f_4_k_cu_1a383e0a_164286ignoreE,(_ZN40_INTERNAL_6e0d4c2f_4_k_cu_1a383e0a_164284cute7productE - _ZN40_INTERNAL_6e0d4c2f_4_k_cu_1a383e0a_164284cuda3std3__442_GLOBAL__N__6e0d4c2f_4_k_cu_1a383e0a_164286ignoreE)
_ZN40_INTERNAL_6e0d4c2f_4_k_cu_1a383e0a_164284cuda3std3__442_GLOBAL__N__6e0d4c2f_4_k_cu_1a383e0a_164286ignoreE:
	.zero		1
	.type		_ZN40_INTERNAL_6e0d4c2f_4_k_cu_1a383e0a_164284cute7productE,@object
	.size		_ZN40_INTERNAL_6e0d4c2f_4_k_cu_1a383e0a_164284cute7productE,(_ZN40_INTERNAL_6e0d4c2f_4_k_cu_1a383e0a_164284cuda3std3__45__cpo3endE - _ZN40_INTERNAL_6e0d4c2f_4_k_cu_1a383e0a_164284cute7productE)
_ZN40_INTERNAL_6e0d4c2f_4_k_cu_1a383e0a_164284cute7productE:
	.zero		1
	.type		_ZN40_INTERNAL_6e0d4c2f_4_k_cu_1a383e0a_164284cuda3std3__45__cpo3endE,@object
	.size		_ZN40_INTERNAL_6e0d4c2f_4_k_cu_1a383e0a_164284cuda3std3__45__cpo3endE,(_ZN40_INTERNAL_6e0d4c2f_4_k_cu_1a383e0a_164284cuda3std3__419piecewise_constructE - _ZN40_INTERNAL_6e0d4c2f_4_k_cu_1a383e0a_164284cuda3std3__45__cpo3endE)
_ZN40_INTERNAL_6e0d4c2f_4_k_cu_1a383e0a_164284cuda3std3__45__cpo3endE:
	.zero		1
	.type		_ZN40_INTERNAL_6e0d4c2f_4_k_cu_1a383e0a_164284cuda3std3__419piecewise_constructE,@object
	.size		_ZN40_INTERNAL_6e0d4c2f_4_k_cu_1a383e0a_164284cuda3std3__419piecewise_constructE,(_ZN40_INTERNAL_6e0d4c2f_4_k_cu_1a383e0a_164284cuda3std3__45__cpo4cendE - _ZN40_INTERNAL_6e0d4c2f_4_k_cu_1a383e0a_164284cuda3std3__419piecewise_constructE)
_ZN40_INTERNAL_6e0d4c2f_4_k_cu_1a383e0a_164284cuda3std3__419piecewise_constructE:
	.zero		1
	.type		_ZN40_INTERNAL_6e0d4c2f_4_k_cu_1a383e0a_164284cuda3std3__45__cpo4cendE,@object
	.size		_ZN40_INTERNAL_6e0d4c2f_4_k_cu_1a383e0a_164284cuda3std3__45__cpo4cendE,(_ZN40_INTERNAL_6e0d4c2f_4_k_cu_1a383e0a_164284cuda3std6ranges3__45__cpo4swapE - _ZN40_INTERNAL_6e0d4c2f_4_k_cu_1a383e0a_164284cuda3std3__45__cpo4cendE)
_ZN40_INTERNAL_6e0d4c2f_4_k_cu_1a383e0a_164284cuda3std3__45__cpo4cendE:
	.zero		1
	.type		_ZN40_INTERNAL_6e0d4c2f_4_k_cu_1a383e0a_164284cuda3std6ranges3__45__cpo4swapE,@object
	.size		_ZN40_INTERNAL_6e0d4c2f_4_k_cu_1a383e0a_164284cuda3std6ranges3__45__cpo4swapE,(.L_8 - _ZN40_INTERNAL_6e0d4c2f_4_k_cu_1a383e0a_164284cuda3std6ranges3__45__cpo4swapE)
_ZN40_INTERNAL_6e0d4c2f_4_k_cu_1a383e0a_164284cuda3std6ranges3__45__cpo4swapE:
	.zero		1
.L_8:


//--------------------- .nv.constant0._ZN7cutlass13device_kernelINS_4gemm6kernel13GemmUniversalIN4cute5tupleIJiiiiEEENS1_10collective13CollectiveMmaINS1_34MainloopSm90TmaGmmaWarpSpecializedILi4ENS5_IJNS4_1CILi1EEESB_SB_EEENS1_35KernelTmaWarpSpecializedCooperativeEEENS5_IJNSA_ILi128EEENSA_ILi64EEESF_EEENS_6half_tENS5_IJlSB_lEEESI_SJ_NS4_8TiledMMAINS4_8MMA_AtomIJNS4_4SM904GMMA25MMA_64x64x16_F32F16F16_SSILNSN_5MajorE0ELSP_0ELNSN_7ScaleInE1ELSQ_1EEEEEENS4_6LayoutINS5_IJNSA_ILi2EEESB_SB_EEENS5_IJSB_NSA_ILi0EEESW_EEEEENS5_IJNS4_10UnderscoreESZ_SZ_EEEEENS4_13SM90_TMA_LOADENS4_14ComposedLayoutINS4_7SwizzleILi3ELi4ELi3EEENS4_18smem_ptr_flag_bitsILi16EEENST_INS5_IJNSA_ILi8EEESG_EEENS5_IJSG_SB_EEEEEEEvNS4_8identityES12_S1C_vS1D_EENS_8epilogue10collective6detail29Sm90TmaWarpSpecializedAdapterINS1G_15DefaultEpilogueISI_SJ_SJ_NS1F_6thread17LinearCombinationISI_Li1EffLNS1K_9ScaleType4KindE0ELNS_15FloatRoundStyleE2ESI_EENS1_15EpilogueDefaultEEEEEvvEEEEvNT_6ParamsE --------------------------
	.section	.nv.constant0._ZN7cutlass13device_kernelINS_4gemm6kernel13GemmUniversalIN4cute5tupleIJiiiiEEENS1_10collective13CollectiveMmaINS1_34MainloopSm90TmaGmmaWarpSpecializedILi4ENS5_IJNS4_1CILi1EEESB_SB_EEENS1_35KernelTmaWarpSpecializedCooperativeEEENS5_IJNSA_ILi128EEENSA_ILi64EEESF_EEENS_6half_tENS5_IJlSB_lEEESI_SJ_NS4_8TiledMMAINS4_8MMA_AtomIJNS4_4SM904GMMA25MMA_64x64x16_F32F16F16_SSILNSN_5MajorE0ELSP_0ELNSN_7ScaleInE1ELSQ_1EEEEEENS4_6LayoutINS5_IJNSA_ILi2EEESB_SB_EEENS5_IJSB_NSA_ILi0EEESW_EEEEENS5_IJNS4_10UnderscoreESZ_SZ_EEEEENS4_13SM90_TMA_LOADENS4_14ComposedLayoutINS4_7SwizzleILi3ELi4ELi3EEENS4_18smem_ptr_flag_bitsILi16EEENST_INS5_IJNSA_ILi8EEESG_EEENS5_IJSG_SB_EEEEEEEvNS4_8identityES12_S1C_vS1D_EENS_8epilogue10collective6detail29Sm90TmaWarpSpecializedAdapterINS1G_15DefaultEpilogueISI_SJ_SJ_NS1F_6thread17LinearCombinationISI_Li1EffLNS1K_9ScaleType4KindE0ELNS_15FloatRoundStyleE2ESI_EENS1_15EpilogueDefaultEEEEEvvEEEEvNT_6ParamsE,"a",@progbits
	.sectionflags	@""
	.align	4
.nv.constant0._ZN7cutlass13device_kernelINS_4gemm6kernel13GemmUniversalIN4cute5tupleIJiiiiEEENS1_10collective13CollectiveMmaINS1_34MainloopSm90TmaGmmaWarpSpecializedILi4ENS5_IJNS4_1CILi1EEESB_SB_EEENS1_35KernelTmaWarpSpecializedCooperativeEEENS5_IJNSA_ILi128EEENSA_ILi64EEESF_EEENS_6half_tENS5_IJlSB_lEEESI_SJ_NS4_8TiledMMAINS4_8MMA_AtomIJNS4_4SM904GMMA25MMA_64x64x16_F32F16F16_SSILNSN_5MajorE0ELSP_0ELNSN_7ScaleInE1ELSQ_1EEEEEENS4_6LayoutINS5_IJNSA_ILi2EEESB_SB_EEENS5_IJSB_NSA_ILi0EEESW_EEEEENS5_IJNS4_10UnderscoreESZ_SZ_EEEEENS4_13SM90_TMA_LOADENS4_14ComposedLayoutINS4_7SwizzleILi3ELi4ELi3EEENS4_18smem_ptr_flag_bitsILi16EEENST_INS5_IJNSA_ILi8EEESG_EEENS5_IJSG_SB_EEEEEEEvNS4_8identityES12_S1C_vS1D_EENS_8epilogue10collective6detail29Sm90TmaWarpSpecializedAdapterINS1G_15DefaultEpilogueISI_SJ_SJ_NS1F_6thread17LinearCombinationISI_Li1EffLNS1K_9ScaleType4KindE0ELNS_15FloatRoundStyleE2ESI_EENS1_15EpilogueDefaultEEEEEvvEEEEvNT_6ParamsE:
	.zero		1664


//--------------------- SYMBOLS --------------------------

	.type		.nv.reservedSmem.offset0,@object
	.size		.nv.reservedSmem.offset0,0x4
	.type		__assertfail,@function
